	.target	sm_90a

	.elftype	@"ET_EXEC"


//--------------------- .note.nv.tkinfo           --------------------------
	.section	.note.nv.tkinfo,"",@"SHT_NOTE"
	.sectionflags	@"SHF_NOTE_NV_TKINFO"
	.tkinfo
        /*0018*/ 	.word	0x00000002
        /*0030*/ 	.string	""
        /*0030*/ 	.string	"ptxas"
        /*0030*/ 	.string	"Cuda compilation tools, release 13.0, V13.0.88"
        /*0030*/ 	.string	"Build cuda_13.0.r13.0/compiler.36424714_0"
        /*0030*/ 	.string	"-arch sm_90a -m 64 "



//--------------------- .note.nv.cuinfo           --------------------------
	.section	.note.nv.cuinfo,"",@"SHT_NOTE"
	.sectionflags	@"SHF_NOTE_NV_CUINFO"
        /*0018*/ 	.short	0x0002
        /*001a*/ 	.short	0x005a
        /*001c*/ 	.short	0x0082
	.zero		2


//--------------------- .nv.info                  --------------------------
	.section	.nv.info,"",@"SHT_CUDA_INFO"
	.align	4


	//----- nvinfo : EIATTR_REGCOUNT
	.align		4
        /*0000*/ 	.byte	0x04, 0x2f
        /*0002*/ 	.short	(.L_15 - .L_14)
	.align		4
.L_14:
        /*0004*/ 	.word	index@(_ZN7cutlass13device_kernelINS_4gemm6kernel13GemmUniversalIN4cute5tupleIJiiiiEEENS1_10collective13CollectiveMmaINS1_34MainloopSm90TmaGmmaWarpSpecializedILi5ENS5_IJNS4_1CILi2EEESB_NSA_ILi1EEEEEENS1_35KernelTmaWarpSpecializedCooperativeEEENS5_IJNSA_ILi128EEENSA_ILi64EEESH_EEENS_10bfloat16_tENS5_IJlSC_lEEESJ_SK_NS4_8TiledMMAINS4_8MMA_AtomIJNS4_4SM904GMMA27MMA_64x64x16_F32BF16BF16_SSILNSO_5MajorE0ELSQ_0ELNSO_7ScaleInE1ELSR_1EEEEEENS4_6LayoutINS5_IJSB_SC_SC_EEENS5_IJSC_NSA_ILi0EEESW_EEEEENS5_IJNS4_10UnderscoreESZ_SZ_EEEEENS4_23SM90_TMA_LOAD_MULTICASTENS4_14ComposedLayoutINS4_7SwizzleILi3ELi4ELi3EEENS4_18smem_ptr_flag_bitsILi16EEENSU_INS5_IJNSA_ILi8EEESH_EEENS5_IJSH_SC_EEEEEEEvNS4_8identityES12_S1C_vS1D_EENS_8epilogue10collective6detail29Sm90TmaWarpSpecializedAdapterINS1G_15DefaultEpilogueISJ_SK_SK_NS1F_6thread17LinearCombinationISJ_Li1EffLNS1K_9ScaleType4KindE0ELNS_15FloatRoundStyleE2ESJ_EENS1_15EpilogueDefaultEEEEEvvEEEEvNT_6ParamsE)
        /*0008*/ 	.word	0x000000a8


	//----- nvinfo : EIATTR_FRAME_SIZE
	.align		4
.L_15:
        /*000c*/ 	.byte	0x04, 0x11
        /*000e*/ 	.short	(.L_17 - .L_16)
	.align		4
.L_16:
        /*0010*/ 	.word	index@(_ZN7cutlass13device_kernelINS_4gemm6kernel13GemmUniversalIN4cute5tupleIJiiiiEEENS1_10collective13CollectiveMmaINS1_34MainloopSm90TmaGmmaWarpSpecializedILi5ENS5_IJNS4_1CILi2EEESB_NSA_ILi1EEEEEENS1_35KernelTmaWarpSpecializedCooperativeEEENS5_IJNSA_ILi128EEENSA_ILi64EEESH_EEENS_10bfloat16_tENS5_IJlSC_lEEESJ_SK_NS4_8TiledMMAINS4_8MMA_AtomIJNS4_4SM904GMMA27MMA_64x64x16_F32BF16BF16_SSILNSO_5MajorE0ELSQ_0ELNSO_7ScaleInE1ELSR_1EEEEEENS4_6LayoutINS5_IJSB_SC_SC_EEENS5_IJSC_NSA_ILi0EEESW_EEEEENS5_IJNS4_10UnderscoreESZ_SZ_EEEEENS4_23SM90_TMA_LOAD_MULTICASTENS4_14ComposedLayoutINS4_7SwizzleILi3ELi4ELi3EEENS4_18smem_ptr_flag_bitsILi16EEENSU_INS5_IJNSA_ILi8EEESH_EEENS5_IJSH_SC_EEEEEEEvNS4_8identityES12_S1C_vS1D_EENS_8epilogue10collective6detail29Sm90TmaWarpSpecializedAdapterINS1G_15DefaultEpilogueISJ_SK_SK_NS1F_6thread17LinearCombinationISJ_Li1EffLNS1K_9ScaleType4KindE0ELNS_15FloatRoundStyleE2ESJ_EENS1_15EpilogueDefaultEEEEEvvEEEEvNT_6ParamsE)
        /*0014*/ 	.word	0x00000000


	//----- nvinfo : EIATTR_MIN_STACK_SIZE
	.align		4
.L_17:
        /*0018*/ 	.byte	0x04, 0x12
        /*001a*/ 	.short	(.L_19 - .L_18)
	.align		4
.L_18:
        /*001c*/ 	.word	index@(_ZN7cutlass13device_kernelINS_4gemm6kernel13GemmUniversalIN4cute5tupleIJiiiiEEENS1_10collective13CollectiveMmaINS1_34MainloopSm90TmaGmmaWarpSpecializedILi5ENS5_IJNS4_1CILi2EEESB_NSA_ILi1EEEEEENS1_35KernelTmaWarpSpecializedCooperativeEEENS5_IJNSA_ILi128EEENSA_ILi64EEESH_EEENS_10bfloat16_tENS5_IJlSC_lEEESJ_SK_NS4_8TiledMMAINS4_8MMA_AtomIJNS4_4SM904GMMA27MMA_64x64x16_F32BF16BF16_SSILNSO_5MajorE0ELSQ_0ELNSO_7ScaleInE1ELSR_1EEEEEENS4_6LayoutINS5_IJSB_SC_SC_EEENS5_IJSC_NSA_ILi0EEESW_EEEEENS5_IJNS4_10UnderscoreESZ_SZ_EEEEENS4_23SM90_TMA_LOAD_MULTICASTENS4_14ComposedLayoutINS4_7SwizzleILi3ELi4ELi3EEENS4_18smem_ptr_flag_bitsILi16EEENSU_INS5_IJNSA_ILi8EEESH_EEENS5_IJSH_SC_EEEEEEEvNS4_8identityES12_S1C_vS1D_EENS_8epilogue10collective6detail29Sm90TmaWarpSpecializedAdapterINS1G_15DefaultEpilogueISJ_SK_SK_NS1F_6thread17LinearCombinationISJ_Li1EffLNS1K_9ScaleType4KindE0ELNS_15FloatRoundStyleE2ESJ_EENS1_15EpilogueDefaultEEEEEvvEEEEvNT_6ParamsE)
        /*0020*/ 	.word	0x00000000
.L_19:


//--------------------- .nv.compat                --------------------------
	.section	.nv.compat,"",@"SHT_CUDA_COMPAT_INFO"
	.align	4
        /*0000*/ 	.byte	0x02, 0x09, 0x01, 0x00, 0x02, 0x02, 0x04, 0x00, 0x02, 0x05, 0x05, 0x00, 0x03, 0x07, 0x01, 0x01
        /*0010*/ 	.byte	0x02, 0x03, 0x01, 0x00, 0x02, 0x06, 0x01, 0x00, 0x04, 0x0b, 0x08, 0x00, 0x00, 0x00, 0x00, 0x00
        /*0020*/ 	.byte	0x00, 0x00, 0x00, 0x00


//--------------------- .nv.info._ZN7cutlass13device_kernelINS_4gemm6kernel13GemmUniversalIN4cute5tupleIJiiiiEEENS1_10collective13CollectiveMmaINS1_34MainloopSm90TmaGmmaWarpSpecializedILi5ENS5_IJNS4_1CILi2EEESB_NSA_ILi1EEEEEENS1_35KernelTmaWarpSpecializedCooperativeEEENS5_IJNSA_ILi128EEENSA_ILi64EEESH_EEENS_10bfloat16_tENS5_IJlSC_lEEESJ_SK_NS4_8TiledMMAINS4_8MMA_AtomIJNS4_4SM904GMMA27MMA_64x64x16_F32BF16BF16_SSILNSO_5MajorE0ELSQ_0ELNSO_7ScaleInE1ELSR_1EEEEEENS4_6LayoutINS5_IJSB_SC_SC_EEENS5_IJSC_NSA_ILi0EEESW_EEEEENS5_IJNS4_10UnderscoreESZ_SZ_EEEEENS4_23SM90_TMA_LOAD_MULTICASTENS4_14ComposedLayoutINS4_7SwizzleILi3ELi4ELi3EEENS4_18smem_ptr_flag_bitsILi16EEENSU_INS5_IJNSA_ILi8EEESH_EEENS5_IJSH_SC_EEEEEEEvNS4_8identityES12_S1C_vS1D_EENS_8epilogue10collective6detail29Sm90TmaWarpSpecializedAdapterINS1G_15DefaultEpilogueISJ_SK_SK_NS1F_6thread17LinearCombinationISJ_Li1EffLNS1K_9ScaleType4KindE0ELNS_15FloatRoundStyleE2ESJ_EENS1_15EpilogueDefaultEEEEEvvEEEEvNT_6ParamsE --------------------------
	.section	.nv.info._ZN7cutlass13device_kernelINS_4gemm6kernel13GemmUniversalIN4cute5tupleIJiiiiEEENS1_10collective13CollectiveMmaINS1_34MainloopSm90TmaGmmaWarpSpecializedILi5ENS5_IJNS4_1CILi2EEESB_NSA_ILi1EEEEEENS1_35KernelTmaWarpSpecializedCooperativeEEENS5_IJNSA_ILi128EEENSA_ILi64EEESH_EEENS_10bfloat16_tENS5_IJlSC_lEEESJ_SK_NS4_8TiledMMAINS4_8MMA_AtomIJNS4_4SM904GMMA27MMA_64x64x16_F32BF16BF16_SSILNSO_5MajorE0ELSQ_0ELNSO_7ScaleInE1ELSR_1EEEEEENS4_6LayoutINS5_IJSB_SC_SC_EEENS5_IJSC_NSA_ILi0EEESW_EEEEENS5_IJNS4_10UnderscoreESZ_SZ_EEEEENS4_23SM90_TMA_LOAD_MULTICASTENS4_14ComposedLayoutINS4_7SwizzleILi3ELi4ELi3EEENS4_18smem_ptr_flag_bitsILi16EEENSU_INS5_IJNSA_ILi8EEESH_EEENS5_IJSH_SC_EEEEEEEvNS4_8identityES12_S1C_vS1D_EENS_8epilogue10collective6detail29Sm90TmaWarpSpecializedAdapterINS1G_15DefaultEpilogueISJ_SK_SK_NS1F_6thread17LinearCombinationISJ_Li1EffLNS1K_9ScaleType4KindE0ELNS_15FloatRoundStyleE2ESJ_EENS1_15EpilogueDefaultEEEEEvvEEEEvNT_6ParamsE,"",@"SHT_CUDA_INFO"
	.sectionflags	@""
	.align	4


	//----- nvinfo : EIATTR_CUDA_API_VERSION
	.align		4
        /*0000*/ 	.byte	0x04, 0x37
        /*0002*/ 	.short	(.L_21 - .L_20)
.L_20:
        /*0004*/ 	.word	0x00000082


	//----- nvinfo : EIATTR_KPARAM_INFO
	.align		4
.L_21:
        /*0008*/ 	.byte	0x04, 0x17
        /*000a*/ 	.short	(.L_23 - .L_22)
.L_22:
        /*000c*/ 	.word	0x00000000
        /*0010*/ 	.short	0x0000
        /*0012*/ 	.short	0x0070
        /*0014*/ 	.byte	0x00, 0xf0, 0x01, 0x10


	//----- nvinfo : EIATTR_SPARSE_MMA_MASK
	.align		4
.L_23:
        /*0018*/ 	.byte	0x03, 0x50
        /*001a*/ 	.short	0x0000


	//----- nvinfo : EIATTR_MAXREG_COUNT
	.align		4
        /*001c*/ 	.byte	0x03, 0x1b
        /*001e*/ 	.short	0x00a8


	//----- nvinfo : EIATTR_NUM_BARRIERS
	.align		4
        /*0020*/ 	.byte	0x02, 0x4c
        /*0022*/ 	.byte	0x01
	.zero		1


	//----- nvinfo : EIATTR_EXTERNS
	.align		4
        /*0024*/ 	.byte	0x04, 0x0f
        /*0026*/ 	.short	(.L_25 - .L_24)


	//   ....[0]....
	.align		4
.L_24:
        /*0028*/ 	.word	index@(__assertfail)


	//----- nvinfo : EIATTR_MERCURY_ISA_VERSION
	.align		4
.L_25:
        /*002c*/ 	.byte	0x03, 0x5f
        /*002e*/ 	.short	0x0101


	//----- nvinfo : EIATTR_INT_WARP_WIDE_INSTR_OFFSETS
	.align		4
        /*0030*/ 	.byte	0x04, 0x31
        /*0032*/ 	.short	(.L_27 - .L_26)


	//   ....[0]....
.L_26:
        /*0034*/ 	.word	0x000004a0


	//   ....[1]....
        /*0038*/ 	.word	0x000004d0


	//   ....[2]....
        /*003c*/ 	.word	0x00000690


	//----- nvinfo : EIATTR_COOP_GROUP_MASK_REGIDS
	.align		4
.L_27:
        /*0040*/ 	.byte	0x04, 0x29
        /*0042*/ 	.short	(.L_29 - .L_28)


	//   ....[0]....
.L_28:
        /*0044*/ 	.word	0xffffffff


	//   ....[1]....
        /*0048*/ 	.word	0xffffffff


	//   ....[2]....
        /*004c*/ 	.word	0xffffffff


	//   ....[3]....
        /*0050*/ 	.word	0xffffffff


	//   ....[4]....
        /*0054*/ 	.word	0xffffffff


	//   ....[5]....
        /*0058*/ 	.word	0xffffffff


	//----- nvinfo : EIATTR_COOP_GROUP_INSTR_OFFSETS
	.align		4
.L_29:
        /*005c*/ 	.byte	0x04, 0x28
        /*005e*/ 	.short	(.L_31 - .L_30)


	//   ....[0]....
.L_30:
        /*0060*/ 	.word	0x00000060


	//   ....[1]....
        /*0064*/ 	.word	0x00000070


	//   ....[2]....
        /*0068*/ 	.word	0x00000130


	//   ....[3]....
        /*006c*/ 	.word	0x000002f0


	//   ....[4]....
        /*0070*/ 	.word	0x00000810


	//   ....[5]....
        /*0074*/ 	.word	0x00001250


	//----- nvinfo : EIATTR_REG_RECONFIG
	.align		4
.L_31:
        /*0078*/ 	.byte	0x01, 0x54
	.zero		2


	//----- nvinfo : EIATTR_SYSCALL_OFFSETS
	.align		4
        /*007c*/ 	.byte	0x04, 0x46
        /*007e*/ 	.short	(.L_33 - .L_32)


	//   ....[0]....
.L_32:
        /*0080*/ 	.word	0x00001410


	//----- nvinfo : EIATTR_MBARRIER_INSTR_OFFSETS
	.align		4
.L_33:
        /*0084*/ 	.byte	0x04, 0x39
        /*0086*/ 	.short	(.L_35 - .L_34)


	//   ....[0]....
.L_34:
        /*0088*/ 	.word	0x00000230
        /*008c*/ 	.word	0x000000ff
        /*0090*/ 	.word	0x00000000
        /*0094*/ 	.short	0x0100
        /*0096*/ 	.byte	0x08
	.zero		1


	//   ....[1]....
        /*0098*/ 	.word	0x00000240
        /*009c*/ 	.word	0x000000ff
        /*00a0*/ 	.word	0x00000028
        /*00a4*/ 	.short	0x0100
        /*00a6*/ 	.byte	0x08
	.zero		1


	//   ....[2]....
        /*00a8*/ 	.word	0x00000250
        /*00ac*/ 	.word	0x000000ff
        /*00b0*/ 	.word	0x00000008
        /*00b4*/ 	.short	0x0100
        /*00b6*/ 	.byte	0x08
	.zero		1


	//   ....[3]....
        /*00b8*/ 	.word	0x00000260
        /*00bc*/ 	.word	0x000000ff
        /*00c0*/ 	.word	0x00000030
        /*00c4*/ 	.short	0x0100
        /*00c6*/ 	.byte	0x08
	.zero		1


	//   ....[4]....
        /*00c8*/ 	.word	0x00000270
        /*00cc*/ 	.word	0x000000ff
        /*00d0*/ 	.word	0x00000010
        /*00d4*/ 	.short	0x0100
        /*00d6*/ 	.byte	0x08
	.zero		1


	//   ....[5]....
        /*00d8*/ 	.word	0x00000280
        /*00dc*/ 	.word	0x000000ff
        /*00e0*/ 	.word	0x00000038
        /*00e4*/ 	.short	0x0100
        /*00e6*/ 	.byte	0x08
	.zero		1


	//   ....[6]....
        /*00e8*/ 	.word	0x00000290
        /*00ec*/ 	.word	0x000000ff
        /*00f0*/ 	.word	0x00000018
        /*00f4*/ 	.short	0x0100
        /*00f6*/ 	.byte	0x08
	.zero		1


	//   ....[7]....
        /*00f8*/ 	.word	0x000002a0
        /*00fc*/ 	.word	0x000000ff
        /*0100*/ 	.word	0x00000040
        /*0104*/ 	.short	0x0100
        /*0106*/ 	.byte	0x08
	.zero		1


	//   ....[8]....
        /*0108*/ 	.word	0x000002b0
        /*010c*/ 	.word	0x000000ff
        /*0110*/ 	.word	0x00000020
        /*0114*/ 	.short	0x0100
        /*0116*/ 	.byte	0x08
	.zero		1


	//   ....[9]....
        /*0118*/ 	.word	0x000002c0
        /*011c*/ 	.word	0x000000ff
        /*0120*/ 	.word	0x00000048
        /*0124*/ 	.short	0x0100
        /*0126*/ 	.byte	0x08
	.zero		1


	//   ....[10]....
        /*0128*/ 	.word	0x00000710
        /*012c*/ 	.word	0x000000ff
        /*0130*/ 	.word	0x00000060
        /*0134*/ 	.short	0x0100
        /*0136*/ 	.byte	0x06
	.zero		1


	//   ....[11]....
        /*0138*/ 	.word	0x000007a0
        /*013c*/ 	.word	0x000000ff
        /*0140*/ 	.word	0x00000068
        /*0144*/ 	.short	0x0100
        /*0146*/ 	.byte	0x06
	.zero		1


	//   ....[12]....
        /*0148*/ 	.word	0x000014d0
        /*014c*/ 	.word	0x00000003
        /*0150*/ 	.word	0x00000000
        /*0154*/ 	.short	0x010a
        /*0156*/ 	.byte	0x3f
	.zero		1


	//   ....[13]....
        /*0158*/ 	.word	0x00001510
        /*015c*/ 	.word	0x00000003
        /*0160*/ 	.word	0x00000000
        /*0164*/ 	.short	0x010a
        /*0166*/ 	.byte	0x3f
	.zero		1


	//   ....[14]....
        /*0168*/ 	.word	0x000018e0
        /*016c*/ 	.word	0x00000005
        /*0170*/ 	.word	0x00000000
        /*0174*/ 	.short	0x010a
        /*0176*/ 	.byte	0x3f
	.zero		1


	//   ....[15]....
        /*0178*/ 	.word	0x00001920
        /*017c*/ 	.word	0x00000005
        /*0180*/ 	.word	0x00000000
        /*0184*/ 	.short	0x010a
        /*0186*/ 	.byte	0x3f
	.zero		1


	//   ....[16]....
        /*0188*/ 	.word	0x00001b80
        /*018c*/ 	.word	0x00000005
        /*0190*/ 	.word	0x00000000
        /*0194*/ 	.short	0x0101
        /*0196*/ 	.byte	0x3f
	.zero		1


	//   ....[17]....
        /*0198*/ 	.word	0x00001da0
        /*019c*/ 	.word	0x00000003
        /*01a0*/ 	.word	0x00000000
        /*01a4*/ 	.short	0x0101
        /*01a6*/ 	.byte	0x3f
	.zero		1


	//   ....[18]....
        /*01a8*/ 	.word	0x00005380
        /*01ac*/ 	.word	0x0000000e
        /*01b0*/ 	.word	0x00000028
        /*01b4*/ 	.short	0x010a
        /*01b6*/ 	.byte	0x3f
	.zero		1


	//   ....[19]....
        /*01b8*/ 	.word	0x00005730
        /*01bc*/ 	.word	0x00000006
        /*01c0*/ 	.word	0x00000068
        /*01c4*/ 	.short	0x0101
        /*01c6*/ 	.byte	0x3f
	.zero		1


	//   ....[20]....
        /*01c8*/ 	.word	0x00005e60
        /*01cc*/ 	.word	0x00000007
        /*01d0*/ 	.word	0x00000000
        /*01d4*/ 	.short	0x010a
        /*01d6*/ 	.byte	0x3f
	.zero		1


	//   ....[21]....
        /*01d8*/ 	.word	0x00005ee0
        /*01dc*/ 	.word	0x00000009
        /*01e0*/ 	.word	0x00000000
        /*01e4*/ 	.short	0x010a
        /*01e6*/ 	.byte	0x3f
	.zero		1


	//   ....[22]....
        /*01e8*/ 	.word	0x00005f70
        /*01ec*/ 	.word	0x00000006
        /*01f0*/ 	.word	0x00000000
        /*01f4*/ 	.short	0x010a
        /*01f6*/ 	.byte	0x3f
	.zero		1


	//   ....[23]....
        /*01f8*/ 	.word	0x00006000
        /*01fc*/ 	.word	0x00000009
        /*0200*/ 	.word	0x00000000
        /*0204*/ 	.short	0x010a
        /*0206*/ 	.byte	0x3f
	.zero		1


	//   ....[24]....
        /*0208*/ 	.word	0x00006090
        /*020c*/ 	.word	0x00000003
        /*0210*/ 	.word	0x00000000
        /*0214*/ 	.short	0x010a
        /*0216*/ 	.byte	0x3f
	.zero		1


	//   ....[25]....
        /*0218*/ 	.word	0x000060f0
        /*021c*/ 	.word	0x00000003
        /*0220*/ 	.word	0x00000000
        /*0224*/ 	.short	0x010a
        /*0226*/ 	.byte	0x3f
	.zero		1


	//   ....[26]....
        /*0228*/ 	.word	0x00006140
        /*022c*/ 	.word	0x00000005
        /*0230*/ 	.word	0x00000000
        /*0234*/ 	.short	0x010a
        /*0236*/ 	.byte	0x3f
	.zero		1


	//   ....[27]....
        /*0238*/ 	.word	0x00006210
        /*023c*/ 	.word	0x0000000e
        /*0240*/ 	.word	0x00000028
        /*0244*/ 	.short	0x010a
        /*0246*/ 	.byte	0x3f
	.zero		1


	//   ....[28]....
        /*0248*/ 	.word	0x000062e0
        /*024c*/ 	.word	0x00000007
        /*0250*/ 	.word	0x00000000
        /*0254*/ 	.short	0x010a
        /*0256*/ 	.byte	0x3f
	.zero		1


	//   ....[29]....
        /*0258*/ 	.word	0x00006330
        /*025c*/ 	.word	0x00000009
        /*0260*/ 	.word	0x00000000
        /*0264*/ 	.short	0x010a
        /*0266*/ 	.byte	0x3f
	.zero		1


	//   ....[30]....
        /*0268*/ 	.word	0x00006380
        /*026c*/ 	.word	0x00000006
        /*0270*/ 	.word	0x00000000
        /*0274*/ 	.short	0x010a
        /*0276*/ 	.byte	0x3f
	.zero		1


	//   ....[31]....
        /*0278*/ 	.word	0x000063d0
        /*027c*/ 	.word	0x00000009
        /*0280*/ 	.word	0x00000000
        /*0284*/ 	.short	0x010a
        /*0286*/ 	.byte	0x3f
	.zero		1


	//----- nvinfo : EIATTR_NUM_MBARRIERS
	.align		4
.L_35:
        /*0288*/ 	.byte	0x03, 0x38
        /*028a*/ 	.short	0x000c


	//----- nvinfo : EIATTR_EXIT_INSTR_OFFSETS
	.align		4
        /*028c*/ 	.byte	0x04, 0x1c
        /*028e*/ 	.short	(.L_37 - .L_36)


	//   ....[0]....
.L_36:
        /*0290*/ 	.word	0x00000970


	//   ....[1]....
        /*0294*/ 	.word	0x00001180


	//   ....[2]....
        /*0298*/ 	.word	0x000049c0


	//   ....[3]....
        /*029c*/ 	.word	0x00004f20


	//   ....[4]....
        /*02a0*/ 	.word	0x000060e0


	//----- nvinfo : EIATTR_MAX_THREADS
	.align		4
.L_37:
        /*02a4*/ 	.byte	0x04, 0x05
        /*02a6*/ 	.short	(.L_39 - .L_38)
.L_38:
        /*02a8*/ 	.word	0x00000180
        /*02ac*/ 	.word	0x00000001
        /*02b0*/ 	.word	0x00000001


	//----- nvinfo : EIATTR_CRS_STACK_SIZE
	.align		4
.L_39:
        /*02b4*/ 	.byte	0x04, 0x1e
        /*02b6*/ 	.short	(.L_41 - .L_40)
.L_40:
        /*02b8*/ 	.word	0x00000000


	//----- nvinfo : EIATTR_CBANK_PARAM_SIZE
	.align		4
.L_41:
        /*02bc*/ 	.byte	0x03, 0x19
        /*02be*/ 	.short	0x0470


	//----- nvinfo : EIATTR_PARAM_CBANK
	.align		4
        /*02c0*/ 	.byte	0x04, 0x0a
        /*02c2*/ 	.short	(.L_43 - .L_42)
	.align		4
.L_42:
        /*02c4*/ 	.word	index@(.nv.constant0._ZN7cutlass13device_kernelINS_4gemm6kernel13GemmUniversalIN4cute5tupleIJiiiiEEENS1_10collective13CollectiveMmaINS1_34MainloopSm90TmaGmmaWarpSpecializedILi5ENS5_IJNS4_1CILi2EEESB_NSA_ILi1EEEEEENS1_35KernelTmaWarpSpecializedCooperativeEEENS5_IJNSA_ILi128EEENSA_ILi64EEESH_EEENS_10bfloat16_tENS5_IJlSC_lEEESJ_SK_NS4_8TiledMMAINS4_8MMA_AtomIJNS4_4SM904GMMA27MMA_64x64x16_F32BF16BF16_SSILNSO_5MajorE0ELSQ_0ELNSO_7ScaleInE1ELSR_1EEEEEENS4_6LayoutINS5_IJSB_SC_SC_EEENS5_IJSC_NSA_ILi0EEESW_EEEEENS5_IJNS4_10UnderscoreESZ_SZ_EEEEENS4_23SM90_TMA_LOAD_MULTICASTENS4_14ComposedLayoutINS4_7SwizzleILi3ELi4ELi3EEENS4_18smem_ptr_flag_bitsILi16EEENSU_INS5_IJNSA_ILi8EEESH_EEENS5_IJSH_SC_EEEEEEEvNS4_8identityES12_S1C_vS1D_EENS_8epilogue10collective6detail29Sm90TmaWarpSpecializedAdapterINS1G_15DefaultEpilogueISJ_SK_SK_NS1F_6thread17LinearCombinationISJ_Li1EffLNS1K_9ScaleType4KindE0ELNS_15FloatRoundStyleE2ESJ_EENS1_15EpilogueDefaultEEEEEvvEEEEvNT_6ParamsE)
        /*02c8*/ 	.short	0x0210
        /*02ca*/ 	.short	0x0470


	//----- nvinfo : EIATTR_SW_WAR
	.align		4
.L_43:
        /*02cc*/ 	.byte	0x04, 0x36
        /*02ce*/ 	.short	(.L_45 - .L_44)
.L_44:
        /*02d0*/ 	.word	0x00000008
.L_45:


//--------------------- .nv.callgraph             --------------------------
	.section	.nv.callgraph,"",@"SHT_CUDA_CALLGRAPH"
	.align	4
	.sectionentsize	8
	.align		4
        /*0000*/ 	.word	0x00000000
	.align		4
        /*0004*/ 	.word	0xffffffff
	.align		4
        /*0008*/ 	.word	index@(_ZN7cutlass13device_kernelINS_4gemm6kernel13GemmUniversalIN4cute5tupleIJiiiiEEENS1_10collective13CollectiveMmaINS1_34MainloopSm90TmaGmmaWarpSpecializedILi5ENS5_IJNS4_1CILi2EEESB_NSA_ILi1EEEEEENS1_35KernelTmaWarpSpecializedCooperativeEEENS5_IJNSA_ILi128EEENSA_ILi64EEESH_EEENS_10bfloat16_tENS5_IJlSC_lEEESJ_SK_NS4_8TiledMMAINS4_8MMA_AtomIJNS4_4SM904GMMA27MMA_64x64x16_F32BF16BF16_SSILNSO_5MajorE0ELSQ_0ELNSO_7ScaleInE1ELSR_1EEEEEENS4_6LayoutINS5_IJSB_SC_SC_EEENS5_IJSC_NSA_ILi0EEESW_EEEEENS5_IJNS4_10UnderscoreESZ_SZ_EEEEENS4_23SM90_TMA_LOAD_MULTICASTENS4_14ComposedLayoutINS4_7SwizzleILi3ELi4ELi3EEENS4_18smem_ptr_flag_bitsILi16EEENSU_INS5_IJNSA_ILi8EEESH_EEENS5_IJSH_SC_EEEEEEEvNS4_8identityES12_S1C_vS1D_EENS_8epilogue10collective6detail29Sm90TmaWarpSpecializedAdapterINS1G_15DefaultEpilogueISJ_SK_SK_NS1F_6thread17LinearCombinationISJ_Li1EffLNS1K_9ScaleType4KindE0ELNS_15FloatRoundStyleE2ESJ_EENS1_15EpilogueDefaultEEEEEvvEEEEvNT_6ParamsE)
	.align		4
        /*000c*/ 	.word	index@(__assertfail)
	.align		4
        /*0010*/ 	.word	0x00000000
	.align		4
        /*0014*/ 	.word	0xfffffffe
	.align		4
        /*0018*/ 	.word	0x00000000
	.align		4
        /*001c*/ 	.word	0xfffffffd
	.align		4
        /*0020*/ 	.word	0x00000000
	.align		4
        /*0024*/ 	.word	0xfffffffc


//--------------------- .nv.constant4             --------------------------
	.section	.nv.constant4,"a",@progbits
	.align	8
	.align		8
.nv.constant4:
        /*0000*/ 	.dword	__assertfail
	.align		8
        /*0008*/ 	.dword	__unnamed_1
	.align		8
        /*0010*/ 	.dword	_ZN39_INTERNAL_ade3d439_4_k_cu_f7dacb27_39114cuda3std3__45__cpo5beginE
	.align		8
        /*0018*/ 	.dword	_ZN39_INTERNAL_ade3d439_4_k_cu_f7dacb27_39114cuda3std3__45__cpo3endE
	.align		8
        /*0020*/ 	.dword	_ZN39_INTERNAL_ade3d439_4_k_cu_f7dacb27_39114cuda3std3__45__cpo6cbeginE
	.align		8
        /*0028*/ 	.dword	_ZN39_INTERNAL_ade3d439_4_k_cu_f7dacb27_39114cuda3std3__45__cpo4cendE
	.align		8
        /*0030*/ 	.dword	_ZN39_INTERNAL_ade3d439_4_k_cu_f7dacb27_39114cuda3std3__441_GLOBAL__N__ade3d439_4_k_cu_f7dacb27_39116ignoreE
	.align		8
        /*0038*/ 	.dword	_ZN39_INTERNAL_ade3d439_4_k_cu_f7dacb27_39114cuda3std3__419piecewise_constructE
	.align		8
        /*0040*/ 	.dword	_ZN39_INTERNAL_ade3d439_4_k_cu_f7dacb27_39114cuda3std3__48in_placeE
	.align		8
        /*0048*/ 	.dword	_ZN39_INTERNAL_ade3d439_4_k_cu_f7dacb27_39114cuda3std6ranges3__45__cpo4swapE
	.align		8
        /*0050*/ 	.dword	_ZN39_INTERNAL_ade3d439_4_k_cu_f7dacb27_39114cuda3std6ranges3__45__cpo9iter_moveE
	.align		8
        /*0058*/ 	.dword	_ZN39_INTERNAL_ade3d439_4_k_cu_f7dacb27_39114cute7productE
	.align		8
        /*0060*/ 	.dword	_ZN39_INTERNAL_ade3d439_4_k_cu_f7dacb27_39114cute1_E
	.align		8
        /*0068*/ 	.dword	$str$22
	.align		8
        /*0070*/ 	.dword	$str$23


//--------------------- .text._ZN7cutlass13device_kernelINS_4gemm6kernel13GemmUniversalIN4cute5tupleIJiiiiEEENS1_10collective13CollectiveMmaINS1_34MainloopSm90TmaGmmaWarpSpecializedILi5ENS5_IJNS4_1CILi2EEESB_NSA_ILi1EEEEEENS1_35KernelTmaWarpSpecializedCooperativeEEENS5_IJNSA_ILi128EEENSA_ILi64EEESH_EEENS_10bfloat16_tENS5_IJlSC_lEEESJ_SK_NS4_8TiledMMAINS4_8MMA_AtomIJNS4_4SM904GMMA27MMA_64x64x16_F32BF16BF16_SSILNSO_5MajorE0ELSQ_0ELNSO_7ScaleInE1ELSR_1EEEEEENS4_6LayoutINS5_IJSB_SC_SC_EEENS5_IJSC_NSA_ILi0EEESW_EEEEENS5_IJNS4_10UnderscoreESZ_SZ_EEEEENS4_23SM90_TMA_LOAD_MULTICASTENS4_14ComposedLayoutINS4_7SwizzleILi3ELi4ELi3EEENS4_18smem_ptr_flag_bitsILi16EEENSU_INS5_IJNSA_ILi8EEESH_EEENS5_IJSH_SC_EEEEEEEvNS4_8identityES12_S1C_vS1D_EENS_8epilogue10collective6detail29Sm90TmaWarpSpecializedAdapterINS1G_15DefaultEpilogueISJ_SK_SK_NS1F_6thread17LinearCombinationISJ_Li1EffLNS1K_9ScaleType4KindE0ELNS_15FloatRoundStyleE2ESJ_EENS1_15EpilogueDefaultEEEEEvvEEEEvNT_6ParamsE --------------------------
	.section	.text._ZN7cutlass13device_kernelINS_4gemm6kernel13GemmUniversalIN4cute5tupleIJiiiiEEENS1_10collective13CollectiveMmaINS1_34MainloopSm90TmaGmmaWarpSpecializedILi5ENS5_IJNS4_1CILi2EEESB_NSA_ILi1EEEEEENS1_35KernelTmaWarpSpecializedCooperativeEEENS5_IJNSA_ILi128EEENSA_ILi64EEESH_EEENS_10bfloat16_tENS5_IJlSC_lEEESJ_SK_NS4_8TiledMMAINS4_8MMA_AtomIJNS4_4SM904GMMA27MMA_64x64x16_F32BF16BF16_SSILNSO_5MajorE0ELSQ_0ELNSO_7ScaleInE1ELSR_1EEEEEENS4_6LayoutINS5_IJSB_SC_SC_EEENS5_IJSC_NSA_ILi0EEESW_EEEEENS5_IJNS4_10UnderscoreESZ_SZ_EEEEENS4_23SM90_TMA_LOAD_MULTICASTENS4_14ComposedLayoutINS4_7SwizzleILi3ELi4ELi3EEENS4_18smem_ptr_flag_bitsILi16EEENSU_INS5_IJNSA_ILi8EEESH_EEENS5_IJSH_SC_EEEEEEEvNS4_8identityES12_S1C_vS1D_EENS_8epilogue10collective6detail29Sm90TmaWarpSpecializedAdapterINS1G_15DefaultEpilogueISJ_SK_SK_NS1F_6thread17LinearCombinationISJ_Li1EffLNS1K_9ScaleType4KindE0ELNS_15FloatRoundStyleE2ESJ_EENS1_15EpilogueDefaultEEEEEvvEEEEvNT_6ParamsE,"ax",@progbits
	.align	128
.text._ZN7cutlass13device_kernelINS_4gemm6kernel13GemmUniversalIN4cute5tupleIJiiiiEEENS1_10collective13CollectiveMmaINS1_34MainloopSm90TmaGmmaWarpSpecializedILi5ENS5_IJNS4_1CILi2EEESB_NSA_ILi1EEEEEENS1_35KernelTmaWarpSpecializedCooperativeEEENS5_IJNSA_ILi128EEENSA_ILi64EEESH_EEENS_10bfloat16_tENS5_IJlSC_lEEESJ_SK_NS4_8TiledMMAINS4_8MMA_AtomIJNS4_4SM904GMMA27MMA_64x64x16_F32BF16BF16_SSILNSO_5MajorE0ELSQ_0ELNSO_7ScaleInE1ELSR_1EEEEEENS4_6LayoutINS5_IJSB_SC_SC_EEENS5_IJSC_NSA_ILi0EEESW_EEEEENS5_IJNS4_10UnderscoreESZ_SZ_EEEEENS4_23SM90_TMA_LOAD_MULTICASTENS4_14ComposedLayoutINS4_7SwizzleILi3ELi4ELi3EEENS4_18smem_ptr_flag_bitsILi16EEENSU_INS5_IJNSA_ILi8EEESH_EEENS5_IJSH_SC_EEEEEEEvNS4_8identityES12_S1C_vS1D_EENS_8epilogue10collective6detail29Sm90TmaWarpSpecializedAdapterINS1G_15DefaultEpilogueISJ_SK_SK_NS1F_6thread17LinearCombinationISJ_Li1EffLNS1K_9ScaleType4KindE0ELNS_15FloatRoundStyleE2ESJ_EENS1_15EpilogueDefaultEEEEEvvEEEEvNT_6ParamsE:
        .type           _ZN7cutlass13device_kernelINS_4gemm6kernel13GemmUniversalIN4cute5tupleIJiiiiEEENS1_10collective13CollectiveMmaINS1_34MainloopSm90TmaGmmaWarpSpecializedILi5ENS5_IJNS4_1CILi2EEESB_NSA_ILi1EEEEEENS1_35KernelTmaWarpSpecializedCooperativeEEENS5_IJNSA_ILi128EEENSA_ILi64EEESH_EEENS_10bfloat16_tENS5_IJlSC_lEEESJ_SK_NS4_8TiledMMAINS4_8MMA_AtomIJNS4_4SM904GMMA27MMA_64x64x16_F32BF16BF16_SSILNSO_5MajorE0ELSQ_0ELNSO_7ScaleInE1ELSR_1EEEEEENS4_6LayoutINS5_IJSB_SC_SC_EEENS5_IJSC_NSA_ILi0EEESW_EEEEENS5_IJNS4_10UnderscoreESZ_SZ_EEEEENS4_23SM90_TMA_LOAD_MULTICASTENS4_14ComposedLayoutINS4_7SwizzleILi3ELi4ELi3EEENS4_18smem_ptr_flag_bitsILi16EEENSU_INS5_IJNSA_ILi8EEESH_EEENS5_IJSH_SC_EEEEEEEvNS4_8identityES12_S1C_vS1D_EENS_8epilogue10collective6detail29Sm90TmaWarpSpecializedAdapterINS1G_15DefaultEpilogueISJ_SK_SK_NS1F_6thread17LinearCombinationISJ_Li1EffLNS1K_9ScaleType4KindE0ELNS_15FloatRoundStyleE2ESJ_EENS1_15EpilogueDefaultEEEEEvvEEEEvNT_6ParamsE,@function
        .size           _ZN7cutlass13device_kernelINS_4gemm6kernel13GemmUniversalIN4cute5tupleIJiiiiEEENS1_10collective13CollectiveMmaINS1_34MainloopSm90TmaGmmaWarpSpecializedILi5ENS5_IJNS4_1CILi2EEESB_NSA_ILi1EEEEEENS1_35KernelTmaWarpSpecializedCooperativeEEENS5_IJNSA_ILi128EEENSA_ILi64EEESH_EEENS_10bfloat16_tENS5_IJlSC_lEEESJ_SK_NS4_8TiledMMAINS4_8MMA_AtomIJNS4_4SM904GMMA27MMA_64x64x16_F32BF16BF16_SSILNSO_5MajorE0ELSQ_0ELNSO_7ScaleInE1ELSR_1EEEEEENS4_6LayoutINS5_IJSB_SC_SC_EEENS5_IJSC_NSA_ILi0EEESW_EEEEENS5_IJNS4_10UnderscoreESZ_SZ_EEEEENS4_23SM90_TMA_LOAD_MULTICASTENS4_14ComposedLayoutINS4_7SwizzleILi3ELi4ELi3EEENS4_18smem_ptr_flag_bitsILi16EEENSU_INS5_IJNSA_ILi8EEESH_EEENS5_IJSH_SC_EEEEEEEvNS4_8identityES12_S1C_vS1D_EENS_8epilogue10collective6detail29Sm90TmaWarpSpecializedAdapterINS1G_15DefaultEpilogueISJ_SK_SK_NS1F_6thread17LinearCombinationISJ_Li1EffLNS1K_9ScaleType4KindE0ELNS_15FloatRoundStyleE2ESJ_EENS1_15EpilogueDefaultEEEEEvvEEEEvNT_6ParamsE,(.L_x_137 - _ZN7cutlass13device_kernelINS_4gemm6kernel13GemmUniversalIN4cute5tupleIJiiiiEEENS1_10collective13CollectiveMmaINS1_34MainloopSm90TmaGmmaWarpSpecializedILi5ENS5_IJNS4_1CILi2EEESB_NSA_ILi1EEEEEENS1_35KernelTmaWarpSpecializedCooperativeEEENS5_IJNSA_ILi128EEENSA_ILi64EEESH_EEENS_10bfloat16_tENS5_IJlSC_lEEESJ_SK_NS4_8TiledMMAINS4_8MMA_AtomIJNS4_4SM904GMMA27MMA_64x64x16_F32BF16BF16_SSILNSO_5MajorE0ELSQ_0ELNSO_7ScaleInE1ELSR_1EEEEEENS4_6LayoutINS5_IJSB_SC_SC_EEENS5_IJSC_NSA_ILi0EEESW_EEEEENS5_IJNS4_10UnderscoreESZ_SZ_EEEEENS4_23SM90_TMA_LOAD_MULTICASTENS4_14ComposedLayoutINS4_7SwizzleILi3ELi4ELi3EEENS4_18smem_ptr_flag_bitsILi16EEENSU_INS5_IJNSA_ILi8EEESH_EEENS5_IJSH_SC_EEEEEEEvNS4_8identityES12_S1C_vS1D_EENS_8epilogue10collective6detail29Sm90TmaWarpSpecializedAdapterINS1G_15DefaultEpilogueISJ_SK_SK_NS1F_6thread17LinearCombinationISJ_Li1EffLNS1K_9ScaleType4KindE0ELNS_15FloatRoundStyleE2ESJ_EENS1_15EpilogueDefaultEEEEEvvEEEEvNT_6ParamsE)
        .other          _ZN7cutlass13device_kernelINS_4gemm6kernel13GemmUniversalIN4cute5tupleIJiiiiEEENS1_10collective13CollectiveMmaINS1_34MainloopSm90TmaGmmaWarpSpecializedILi5ENS5_IJNS4_1CILi2EEESB_NSA_ILi1EEEEEENS1_35KernelTmaWarpSpecializedCooperativeEEENS5_IJNSA_ILi128EEENSA_ILi64EEESH_EEENS_10bfloat16_tENS5_IJlSC_lEEESJ_SK_NS4_8TiledMMAINS4_8MMA_AtomIJNS4_4SM904GMMA27MMA_64x64x16_F32BF16BF16_SSILNSO_5MajorE0ELSQ_0ELNSO_7ScaleInE1ELSR_1EEEEEENS4_6LayoutINS5_IJSB_SC_SC_EEENS5_IJSC_NSA_ILi0EEESW_EEEEENS5_IJNS4_10UnderscoreESZ_SZ_EEEEENS4_23SM90_TMA_LOAD_MULTICASTENS4_14ComposedLayoutINS4_7SwizzleILi3ELi4ELi3EEENS4_18smem_ptr_flag_bitsILi16EEENSU_INS5_IJNSA_ILi8EEESH_EEENS5_IJSH_SC_EEEEEEEvNS4_8identityES12_S1C_vS1D_EENS_8epilogue10collective6detail29Sm90TmaWarpSpecializedAdapterINS1G_15DefaultEpilogueISJ_SK_SK_NS1F_6thread17LinearCombinationISJ_Li1EffLNS1K_9ScaleType4KindE0ELNS_15FloatRoundStyleE2ESJ_EENS1_15EpilogueDefaultEEEEEvvEEEEvNT_6ParamsE,@"STO_CUDA_ENTRY STV_DEFAULT"
_ZN7cutlass13device_kernelINS_4gemm6kernel13GemmUniversalIN4cute5tupleIJiiiiEEENS1_10collective13CollectiveMmaINS1_34MainloopSm90TmaGmmaWarpSpecializedILi5ENS5_IJNS4_1CILi2EEESB_NSA_ILi1EEEEEENS1_35KernelTmaWarpSpecializedCooperativeEEENS5_IJNSA_ILi128EEENSA_ILi64EEESH_EEENS_10bfloat16_tENS5_IJlSC_lEEESJ_SK_NS4_8TiledMMAINS4_8MMA_AtomIJNS4_4SM904GMMA27MMA_64x64x16_F32BF16BF16_SSILNSO_5MajorE0ELSQ_0ELNSO_7ScaleInE1ELSR_1EEEEEENS4_6LayoutINS5_IJSB_SC_SC_EEENS5_IJSC_NSA_ILi0EEESW_EEEEENS5_IJNS4_10UnderscoreESZ_SZ_EEEEENS4_23SM90_TMA_LOAD_MULTICASTENS4_14ComposedLayoutINS4_7SwizzleILi3ELi4ELi3EEENS4_18smem_ptr_flag_bitsILi16EEENSU_INS5_IJNSA_ILi8EEESH_EEENS5_IJSH_SC_EEEEEEEvNS4_8identityES12_S1C_vS1D_EENS_8epilogue10collective6detail29Sm90TmaWarpSpecializedAdapterINS1G_15DefaultEpilogueISJ_SK_SK_NS1F_6thread17LinearCombinationISJ_Li1EffLNS1K_9ScaleType4KindE0ELNS_15FloatRoundStyleE2ESJ_EENS1_15EpilogueDefaultEEEEEvvEEEEvNT_6ParamsE:
[----:B------:R-:W0:Y:S01]  /*0000*/  LDC R1, c[0x0][0x28] ;  /* 0x00000a00ff017b82 */ /* 0x000e220000000800 */
[----:B------:R-:W1:Y:S01]  /*0010*/  S2R R18, SR_TID.X ;  /* 0x0000000000127919 */ /* 0x000e620000002100 */
[----:B------:R-:W-:Y:S01]  /*0020*/  ELECT P0, URZ, PT ;  /* 0x00000000003f782f */ /* 0x000fe20003800000 */
[----:B------:R-:W-:Y:S01]  /*0030*/  BSSY B0, `(.L_x_0) ;  /* 0x000000f000007945 */ /* 0x000fe20003800000 */
[--C-:B-1----:R-:W-:Y:S02]  /*0040*/  SHF.R.U32.HI R0, RZ, 0x5, R18.reuse ;  /* 0x00000005ff007819 */ /* 0x102fe40000011612 */
[----:B------:R-:W-:-:S03]  /*0050*/  SHF.R.U32.HI R3, RZ, 0x7, R18 ;  /* 0x00000007ff037819 */ /* 0x000fc60000011612 */
[----:B------:R-:W1:Y:S04]  /*0060*/  SHFL.IDX PT, R2, R0, RZ, 0x1f ;  /* 0x00001fff00027589 */ /* 0x000e6800000e0000 */
[----:B------:R2:W3:Y:S01]  /*0070*/  SHFL.IDX PT, R5, R3, RZ, 0x1f ;  /* 0x00001fff03057589 */ /* 0x0004e200000e0000 */
[----:B-1----:R-:W-:-:S13]  /*0080*/  ISETP.NE.OR P0, PT, R2, RZ, !P0 ;  /* 0x000000ff0200720c */ /* 0x002fda0004705670 */
[----:B0-23--:R-:W-:Y:S05]  /*0090*/  @P0 BRA `(.L_x_1) ;  /* 0x0000000000200947 */ /* 0x00dfea0003800000 */
[----:B------:R-:W-:Y:S02]  /*00a0*/  ULDC.64 UR4, c[0x0][0x198] ;  /* 0x0000660000047ab9 */ /* 0x000fe40000000a00 */
[----:B------:R-:W-:Y:S02]  /*00b0*/  UIADD3 UR6, UP0, UR4, 0xf0, URZ ;  /* 0x000000f004067890 */ /* 0x000fe4000ff1e03f */
[----:B------:R-:W-:Y:S02]  /*00c0*/  UIADD3 UR4, UP1, UR4, 0x1f0, URZ ;  /* 0x000001f004047890 */ /* 0x000fe4000ff3e03f */
[----:B------:R-:W-:Y:S02]  /*00d0*/  UIADD3.X UR7, URZ, UR5, URZ, UP0, !UPT ;  /* 0x000000053f077290 */ /* 0x000fe400087fe43f */
[----:B------:R-:W-:-:S07]  /*00e0*/  UIADD3.X UR5, URZ, UR5, URZ, UP1, !UPT ;  /* 0x000000053f057290 */ /* 0x000fce0008ffe43f */
[----:B------:R0:W-:Y:S02]  /*00f0*/  UTMACCTL.PF [UR6] ;  /* 0x00000000060079b9 */ /* 0x0001e40008040000 */
[----:B------:R0:W-:Y:S02]  /*0100*/  UTMACCTL.PF [UR4] ;  /* 0x00000000040079b9 */ /* 0x0001e40008040000 */
[----:B0-----:R-:W-:Y:S01]  /*0110*/  NOP ;  /* 0x0000000000007918 */ /* 0x001fe20000000000 */
.L_x_1:
[----:B------:R-:W-:Y:S05]  /*0120*/  BSYNC B0 ;  /* 0x0000000000007941 */ /* 0x000fea0003800000 */
.L_x_0:
[----:B------:R-:W0:Y:S02]  /*0130*/  SHFL.IDX PT, R3, R0, RZ, 0x1f ;  /* 0x00001fff00037589 */ /* 0x000e2400000e0000 */
[----:B0-----:R-:W-:-:S13]  /*0140*/  ISETP.NE.AND P0, PT, R3, RZ, PT ;  /* 0x000000ff0300720c */ /* 0x001fda0003f05270 */
[----:B------:R-:W-:Y:S05]  /*0150*/  @P0 BRA `(.L_x_2) ;  /* 0x0000000000600947 */ /* 0x000fea0003800000 */
[----:B------:R-:W0:Y:S01]  /*0160*/  S2UR UR8, SR_CgaCtaId ;  /* 0x00000000000879c3 */ /* 0x000e220000008800 */
[----:B------:R-:W-:Y:S01]  /*0170*/  UMOV UR4, 0x400 ;  /* 0x0000040000047882 */ /* 0x000fe20000000000 */
[----:B------:R-:W-:Y:S01]  /*0180*/  UMOV UR5, 0x1 ;  /* 0x0000000100057882 */ /* 0x000fe20000000000 */
[----:B------:R-:W-:Y:S01]  /*0190*/  UMOV UR6, 0x6 ;  /* 0x0000000600067882 */ /* 0x000fe20000000000 */
[----:B------:R-:W-:Y:S01]  /*01a0*/  ELECT P0, URZ, PT ;  /* 0x00000000003f782f */ /* 0x000fe20003800000 */
[----:B------:R-:W-:-:S04]  /*01b0*/  UIADD3 UR6, -UR6, 0x100000, URZ ;  /* 0x0010000006067890 */ /* 0x000fc8000fffe13f */
[----:B------:R-:W-:Y:S02]  /*01c0*/  USHF.L.U32 UR7, UR6, 0xb, URZ ;  /* 0x0000000b06077899 */ /* 0x000fe4000800063f */
[----:B------:R-:W-:Y:S02]  /*01d0*/  USHF.L.U32 UR6, UR6, 0x1, URZ ;  /* 0x0000000106067899 */ /* 0x000fe4000800063f */
[----:B0-----:R-:W-:Y:S02]  /*01e0*/  ULEA UR8, UR8, UR4, 0x18 ;  /* 0x0000000408087291 */ /* 0x001fe4000f8ec03f */
[----:B------:R-:W-:-:S04]  /*01f0*/  UIADD3 UR4, -UR5, 0x100000, URZ ;  /* 0x0010000005047890 */ /* 0x000fc8000fffe13f */
[----:B------:R-:W-:Y:S02]  /*0200*/  USHF.L.U32 UR5, UR4, 0xb, URZ ;  /* 0x0000000b04057899 */ /* 0x000fe4000800063f */
[----:B------:R-:W-:Y:S01]  /*0210*/  USHF.L.U32 UR4, UR4, 0x1, URZ ;  /* 0x0000000104047899 */ /* 0x000fe2000800063f */
[----:B------:R-:W0:Y:S11]  /*0220*/  FENCE.VIEW.ASYNC.S ;  /* 0x00000000000073c6 */ /* 0x000e360000000000 */
[----:B0-----:R0:W1:Y:S01]  /*0230*/  SYNCS.EXCH.64 URZ, [UR8], UR4 ;  /* 0x00000004083f75b2 */ /* 0x0010620008000100 */
[----:B------:R0:W2:Y:S01]  /*0240*/  SYNCS.EXCH.64 URZ, [UR8+0x28], UR6 ;  /* 0x00002806083f75b2 */ /* 0x0000a20008000100 */
[----:B------:R0:W3:Y:S01]  /*0250*/  SYNCS.EXCH.64 URZ, [UR8+0x8], UR4 ;  /* 0x00000804083f75b2 */ /* 0x0000e20008000100 */
[----:B------:R0:W4:Y:S01]  /*0260*/  SYNCS.EXCH.64 URZ, [UR8+0x30], UR6 ;  /* 0x00003006083f75b2 */ /* 0x0001220008000100 */
[----:B------:R0:W0:Y:S01]  /*0270*/  SYNCS.EXCH.64 URZ, [UR8+0x10], UR4 ;  /* 0x00001004083f75b2 */ /* 0x0000220008000100 */
[----:B------:R0:W0:Y:S01]  /*0280*/  SYNCS.EXCH.64 URZ, [UR8+0x38], UR6 ;  /* 0x00003806083f75b2 */ /* 0x0000220008000100 */
[----:B------:R0:W0:Y:S01]  /*0290*/  SYNCS.EXCH.64 URZ, [UR8+0x18], UR4 ;  /* 0x00001804083f75b2 */ /* 0x0000220008000100 */
[----:B------:R0:W0:Y:S01]  /*02a0*/  SYNCS.EXCH.64 URZ, [UR8+0x40], UR6 ;  /* 0x00004006083f75b2 */ /* 0x0000220008000100 */
[----:B------:R0:W0:Y:S01]  /*02b0*/  SYNCS.EXCH.64 URZ, [UR8+0x20], UR4 ;  /* 0x00002004083f75b2 */ /* 0x0000220008000100 */
[----:B------:R0:W0:Y:S01]  /*02c0*/  SYNCS.EXCH.64 URZ, [UR8+0x48], UR6 ;  /* 0x00004806083f75b2 */ /* 0x0000220008000100 */
[----:B------:R-:W-:Y:S01]  /*02d0*/  NOP ;  /* 0x0000000000007918 */ /* 0x000fe20000000000 */
.L_x_2:
[----:B------:R-:W-:Y:S01]  /*02e0*/  SHF.R.S32.HI R7, RZ, 0x1f, R18 ;  /* 0x0000001fff077819 */ /* 0x000fe20000011412 */
[----:B------:R-:W5:Y:S01]  /*02f0*/  SHFL.IDX PT, R0, R0, RZ, 0x1f ;  /* 0x00001fff00007589 */ /* 0x000f6200000e0000 */
[----:B0-----:R-:W0:Y:S01]  /*0300*/  S2UR UR8, SR_CTAID.X ;  /* 0x00000000000879c3 */ /* 0x001e220000002500 */
[----:B------:R-:W-:Y:S02]  /*0310*/  ELECT P0, URZ, PT ;  /* 0x00000000003f782f */ /* 0x000fe40003800000 */
[----:B------:R-:W-:Y:S01]  /*0320*/  LEA.HI R7, R7, R18, RZ, 0x7 ;  /* 0x0000001207077211 */ /* 0x000fe200078f38ff */
[----:B------:R-:W1:Y:S01]  /*0330*/  S2R R4, SR_CTAID.Y ;  /* 0x0000000000047919 */ /* 0x000e620000002600 */
[----:B------:R-:W-:Y:S01]  /*0340*/  SHF.R.S32.HI R8, RZ, 0x1f, R3 ;  /* 0x0000001fff087819 */ /* 0x000fe20000011403 */
[----:B------:R-:W-:Y:S01]  /*0350*/  ULDC UR4, c[0x0][0x150] ;  /* 0x0000540000047ab9 */ /* 0x000fe20000000800 */
[----:B------:R-:W-:Y:S01]  /*0360*/  LOP3.LUT R7, R7, 0xffffff80, RZ, 0xc0, !PT ;  /* 0xffffff8007077812 */ /* 0x000fe200078ec0ff */
[----:B------:R-:W-:Y:S01]  /*0370*/  NOP ;  /* 0x0000000000007918 */ /* 0x000fe20000000000 */
[----:B------:R-:W-:Y:S01]  /*0380*/  LEA.HI R8, R8, R3, RZ, 0x2 ;  /* 0x0000000308087211 */ /* 0x000fe200078f10ff */
[----:B------:R-:W2:Y:S01]  /*0390*/  LDC R10, c[0x0][0x144] ;  /* 0x00005100ff0a7b82 */ /* 0x000ea20000000800 */
[----:B------:R-:W-:Y:S01]  /*03a0*/  NOP ;  /* 0x0000000000007918 */ /* 0x000fe20000000000 */
[----:B------:R-:W-:Y:S01]  /*03b0*/  IMAD.IADD R6, R18, 0x1, -R7 ;  /* 0x0000000112067824 */ /* 0x000fe200078e0a07 */
[----:B------:R-:W-:Y:S01]  /*03c0*/  LOP3.LUT R8, R8, 0x3ffffffc, RZ, 0xc0, !PT ;  /* 0x3ffffffc08087812 */ /* 0x000fe200078ec0ff */
[----:B------:R-:W-:Y:S01]  /*03d0*/  IMAD.MOV.U32 R23, RZ, RZ, 0x1 ;  /* 0x00000001ff177424 */ /* 0x000fe200078e00ff */
[----:B------:R-:W-:-:S02]  /*03e0*/  ISETP.NE.AND P3, PT, R5, RZ, PT ;  /* 0x000000ff0500720c */ /* 0x000fc40003f65270 */
[----:B------:R-:W-:Y:S01]  /*03f0*/  SHF.R.S32.HI R7, RZ, 0x1f, R6 ;  /* 0x0000001fff077819 */ /* 0x000fe20000011406 */
[----:B------:R-:W-:Y:S01]  /*0400*/  IMAD.IADD R8, R3, 0x1, -R8 ;  /* 0x0000000103087824 */ /* 0x000fe200078e0a08 */
[----:B------:R-:W3:Y:S02]  /*0410*/  LDC R13, c[0x0][0x140] ;  /* 0x00005000ff0d7b82 */ /* 0x000ee40000000800 */
[----:B------:R-:W-:Y:S02]  /*0420*/  LEA.HI R7, R7, R6, RZ, 0x3 ;  /* 0x0000000607077211 */ /* 0x000fe400078f18ff */
[----:B-----5:R-:W-:Y:S02]  /*0430*/  ISETP.NE.OR P0, PT, R0, RZ, !P0 ;  /* 0x000000ff0000720c */ /* 0x020fe40004705670 */
[--C-:B------:R-:W-:Y:S02]  /*0440*/  SHF.R.S32.HI R0, RZ, 0x3, R7.reuse ;  /* 0x00000003ff007819 */ /* 0x100fe40000011407 */
[----:B------:R-:W-:-:S02]  /*0450*/  SHF.R.S32.HI R7, RZ, 0x1f, R7 ;  /* 0x0000001fff077819 */ /* 0x000fc40000011407 */
[----:B0-----:R-:W-:Y:S02]  /*0460*/  I2FP.F32.U32 R9, UR8 ;  /* 0x0000000800097c45 */ /* 0x001fe40008201000 */
[----:B------:R-:W-:-:S03]  /*0470*/  LEA.HI R7, R7, R0, RZ, 0x2 ;  /* 0x0000000007077211 */ /* 0x000fc600078f10ff */
[----:B------:R-:W-:Y:S01]  /*0480*/  FMUL R9, R9, UR4 ;  /* 0x0000000409097c20 */ /* 0x000fe20008400000 */
[----:B------:R-:W-:Y:S01]  /*0490*/  LOP3.LUT R7, R7, 0xfffffffc, RZ, 0xc0, !PT ;  /* 0xfffffffc07077812 */ /* 0x000fe200078ec0ff */
[----:B------:R-:W-:Y:S01]  /*04a0*/  VOTEU.ALL UP0, P0 ;  /* 0x00000000003f7886 */ /* 0x000fe20000000000 */
[----:B-1----:R-:W-:Y:S01]  /*04b0*/  I2FP.F32.U32 R3, R4 ;  /* 0x0000000400037245 */ /* 0x002fe20000201000 */
[----:B------:R-:W-:Y:S01]  /*04c0*/  ULDC UR4, c[0x0][0x154] ;  /* 0x0000550000047ab9 */ /* 0x000fe20000000800 */
[----:B------:R-:W-:Y:S01]  /*04d0*/  VOTEU.ALL UP1, P0 ;  /* 0x00000000003f7886 */ /* 0x000fe20000020000 */
[----:B------:R-:W0:Y:S01]  /*04e0*/  F2I.U32.TRUNC.NTZ R9, R9 ;  /* 0x0000000900097305 */ /* 0x000e22000020f000 */
[----:B------:R-:W-:Y:S01]  /*04f0*/  IMAD.IADD R7, R0, 0x1, -R7 ;  /* 0x0000000100077824 */ /* 0x000fe200078e0a07 */
[----:B------:R-:W1:Y:S01]  /*0500*/  @!UP0 S2UR UR7, SR_CgaCtaId ;  /* 0x00000000000789c3 */ /* 0x000e620000008800 */
[----:B------:R-:W-:Y:S01]  /*0510*/  FMUL R12, R3, UR4 ;  /* 0x00000004030c7c20 */ /* 0x000fe20008400000 */
[----:B------:R-:W-:Y:S01]  /*0520*/  UMOV UR4, 0x20 ;  /* 0x0000002000047882 */ /* 0x000fe20000000000 */
[----:B------:R-:W-:Y:S01]  /*0530*/  IMAD R8, R8, 0x4, R7 ;  /* 0x0000000408087824 */ /* 0x000fe200078e0207 */
[----:B------:R-:W-:Y:S01]  /*0540*/  @!UP0 UMOV UR6, 0x400 ;  /* 0x0000040000068882 */ /* 0x000fe20000000000 */
[----:B------:R-:W-:-:S04]  /*0550*/  @!UP0 UIADD3 UR4, -UR4, 0x100000, URZ ;  /* 0x0010000004048890 */ /* 0x000fc8000fffe13f */
[----:B------:R-:W-:Y:S02]  /*0560*/  @!UP0 USHF.L.U32 UR5, UR4, 0xb, URZ ;  /* 0x0000000b04058899 */ /* 0x000fe4000800063f */
[----:B------:R-:W-:Y:S01]  /*0570*/  @!UP0 USHF.L.U32 UR4, UR4, 0x1, URZ ;  /* 0x0000000104048899 */ /* 0x000fe2000800063f */
[----:B---3--:R-:W-:Y:S01]  /*0580*/  ISETP.EQ.U32.AND P2, PT, R13, 0x1, PT ;  /* 0x000000010d00780c */ /* 0x008fe20003f42070 */
[----:B------:R-:W3:Y:S01]  /*0590*/  F2I.U32.TRUNC.NTZ R12, R12 ;  /* 0x0000000c000c7305 */ /* 0x000ee2000020f000 */
[----:B------:R-:W-:Y:S01]  /*05a0*/  LEA.HI R0, R8, R8, RZ, 0x1 ;  /* 0x0000000808007211 */ /* 0x000fe200078f08ff */
[----:B------:R-:W5:Y:S03]  /*05b0*/  LDC R7, c[0x0][0x148] ;  /* 0x00005200ff077b82 */ /* 0x000f660000000800 */
[----:B------:R-:W-:Y:S01]  /*05c0*/  LOP3.LUT R11, R0, 0xfffffffe, RZ, 0xc0, !PT ;  /* 0xfffffffe000b7812 */ /* 0x000fe200078ec0ff */
[----:B0-----:R-:W-:Y:S01]  /*05d0*/  IMAD.MOV R15, RZ, RZ, -R9 ;  /* 0x000000ffff0f7224 */ /* 0x001fe200078e0a09 */
[----:B------:R-:W-:-:S03]  /*05e0*/  SHF.R.S32.HI R9, RZ, 0x1f, R2 ;  /* 0x0000001fff097819 */ /* 0x000fc60000011402 */
[----:B--2---:R-:W-:Y:S01]  /*05f0*/  IMAD R3, R10, R15, UR8 ;  /* 0x000000080a037e24 */ /* 0x004fe2000f8e020f */
[----:B------:R-:W-:Y:S01]  /*0600*/  LEA.HI R9, R9, R2, RZ, 0x2 ;  /* 0x0000000209097211 */ /* 0x000fe200078f10ff */
[C---:B------:R-:W-:Y:S02]  /*0610*/  IMAD.IADD R0, R8.reuse, 0x1, -R11 ;  /* 0x0000000108007824 */ /* 0x040fe400078e0a0b */
[----:B------:R-:W-:Y:S01]  /*0620*/  IMAD.SHL.U32 R11, R8, 0x4, RZ ;  /* 0x00000004080b7824 */ /* 0x000fe200078e00ff */
[----:B------:R-:W-:Y:S01]  /*0630*/  LOP3.LUT R9, R9, 0xfffffffc, RZ, 0xc0, !PT ;  /* 0xfffffffc09097812 */ /* 0x000fe200078ec0ff */
[----:B---3--:R-:W-:Y:S01]  /*0640*/  IMAD.MOV R21, RZ, RZ, -R12 ;  /* 0x000000ffff157224 */ /* 0x008fe200078e0a0c */
[----:B------:R-:W-:Y:S01]  /*0650*/  ISETP.NE.AND P4, PT, R0, R3, PT ;  /* 0x000000030000720c */ /* 0x000fe20003f85270 */
[----:B-1----:R-:W-:Y:S01]  /*0660*/  @!UP0 ULEA UR6, UR7, UR6, 0x18 ;  /* 0x0000000607068291 */ /* 0x002fe2000f8ec03f */
[----:B------:R-:W-:Y:S01]  /*0670*/  LOP3.LUT R22, R8, 0xc, R11, 0x78, !PT ;  /* 0x0000000c08167812 */ /* 0x000fe200078e780b */
[----:B------:R-:W-:Y:S01]  /*0680*/  IMAD.IADD R0, R2, 0x1, -R9 ;  /* 0x0000000102007824 */ /* 0x000fe200078e0a09 */
[----:B------:R-:W-:Y:S01]  /*0690*/  VOTEU.ALL UP0, P0 ;  /* 0x00000000003f7886 */ /* 0x000fe20000000000 */
[----:B------:R-:W-:Y:S01]  /*06a0*/  LOP3.LUT P0, RZ, R6, 0x7, RZ, 0xc0, !PT ;  /* 0x0000000706ff7812 */ /* 0x000fe2000780c0ff */
[----:B------:R-:W-:-:S02]  /*06b0*/  VIADD R6, R5, 0xffffffff ;  /* 0xffffffff05067836 */ /* 0x000fc40000000000 */
[----:B------:R-:W-:Y:S01]  /*06c0*/  ISETP.NE.AND P1, PT, R0, 0x3, PT ;  /* 0x000000030000780c */ /* 0x000fe20003f25270 */
[----:B-----5:R-:W-:Y:S01]  /*06d0*/  IMAD R9, R7, R21, R4 ;  /* 0x0000001507097224 */ /* 0x020fe200078e0204 */
[----:B------:R-:W-:Y:S02]  /*06e0*/  ISETP.LT.U32.AND P0, PT, R22, 0x4, !P0 ;  /* 0x000000041600780c */ /* 0x000fe40004701070 */
[----:B------:R-:W-:Y:S01]  /*06f0*/  ISETP.EQ.OR P1, PT, R0, RZ, !P1 ;  /* 0x000000ff0000720c */ /* 0x000fe20004f22670 */
[----:B------:R-:W0:Y:S02]  /*0700*/  FENCE.VIEW.ASYNC.S ;  /* 0x00000000000073c6 */ /* 0x000e240000000000 */
[----:B0-----:R0:W1:Y:S01]  /*0710*/  @!UP0 SYNCS.EXCH.64 URZ, [UR6+0x60], UR4 ;  /* 0x00006004063f85b2 */ /* 0x0010620008000100 */
[----:B------:R-:W-:Y:S02]  /*0720*/  @P4 LEA.HI R2, R22, R22, RZ, 0x1 ;  /* 0x0000001616024211 */ /* 0x000fe400078f08ff */
[----:B------:R-:W-:-:S02]  /*0730*/  ISETP.EQ.AND P1, PT, R5, RZ, P1 ;  /* 0x000000ff0500720c */ /* 0x000fc40000f22270 */
[----:B------:R-:W-:Y:S02]  /*0740*/  @P4 SHF.R.S32.HI R2, RZ, 0x1, R2 ;  /* 0x00000001ff024819 */ /* 0x000fe40000011402 */
[----:B------:R-:W-:Y:S02]  /*0750*/  ISETP.GE.U32.AND P6, PT, R6, 0x2, PT ;  /* 0x000000020600780c */ /* 0x000fe40003fc6070 */
[----:B------:R-:W-:Y:S02]  /*0760*/  @P4 ISETP.NE.AND P5, PT, R2, R9, PT ;  /* 0x000000090200420c */ /* 0x000fe40003fa5270 */
[----:B------:R-:W-:Y:S02]  /*0770*/  SEL R2, RZ, 0x1, !P0 ;  /* 0x00000001ff027807 */ /* 0x000fe40004000000 */
[----:B------:R-:W-:Y:S02]  /*0780*/  @P4 SEL R23, RZ, 0x1, P5 ;  /* 0x00000001ff174807 */ /* 0x000fe40002800000 */
[----:B------:R-:W-:Y:S01]  /*0790*/  SEL R19, RZ, 0x1, !P1 ;  /* 0x00000001ff137807 */ /* 0x000fe20004800000 */
[----:B------:R0:W2:Y:S01]  /*07a0*/  @!UP1 SYNCS.EXCH.64 URZ, [UR6+0x68], UR4 ;  /* 0x00006804063f95b2 */ /* 0x0000a20008000100 */
[----:B------:R-:W-:Y:S01]  /*07b0*/  LOP3.LUT R23, R23, R2, RZ, 0xc0, !PT ;  /* 0x0000000217177212 */ /* 0x000fe200078ec0ff */
[----:B------:R-:W-:Y:S01]  /*07c0*/  NOP ;  /* 0x0000000000007918 */ /* 0x000fe20000000000 */
[----:B------:R-:W-:Y:S01]  /*07d0*/  SEL R19, R19, 0x2, P6 ;  /* 0x0000000213137807 */ /* 0x000fe20003000000 */
[----:B------:R-:W-:Y:S06]  /*07e0*/  @!P2 BRA `(.L_x_3) ;  /* 0x000000000008a947 */ /* 0x000fec0003800000 */
[----:B-12-4-:R-:W-:Y:S01]  /*07f0*/  UCGABAR_ARV ;  /* 0x00000000000079c7 */ /* 0x016fe20008000000 */
[----:B------:R-:W-:Y:S05]  /*0800*/  BRA `(.L_x_4) ;  /* 0x0000000000047947 */ /* 0x000fea0003800000 */
.L_x_3:
[----:B-12-4-:R-:W-:Y:S01]  /*0810*/  NOP ;  /* 0x0000000000007918 */ /* 0x016fe20000000000 */
.L_x_4:
[----:B------:R-:W1:Y:S01]  /*0820*/  LDC R2, c[0x0][0x65c] ;  /* 0x00019700ff027b82 */ /* 0x000e620000000800 */
[----:B------:R-:W-:Y:S02]  /*0830*/  IMAD.U32 R8, RZ, RZ, UR8 ;  /* 0x00000008ff087e24 */ /* 0x000fe4000f8e00ff */
[----:B------:R-:W-:Y:S01]  /*0840*/  IMAD.MOV.U32 R9, RZ, RZ, RZ ;  /* 0x000000ffff097224 */ /* 0x000fe200078e00ff */
[----:B-1----:R-:W-:-:S04]  /*0850*/  ISETP.NE.AND P1, PT, R2, 0x1, PT ;  /* 0x000000010200780c */ /* 0x002fc80003f25270 */
[----:B------:R-:W-:-:S09]  /*0860*/  P2R R5, PR, RZ, 0x2 ;  /* 0x00000002ff057803 */ /* 0x000fd20000000000 */
[----:B------:R-:W1:Y:S01]  /*0870*/  @P1 LDC R17, c[0x0][0x10] ;  /* 0x00000400ff111b82 */ /* 0x000e620000000800 */
[----:B------:R-:W-:Y:S02]  /*0880*/  @P1 IMAD.MOV.U32 R5, RZ, RZ, RZ ;  /* 0x000000ffff051224 */ /* 0x000fe400078e00ff */
[----:B------:R-:W-:-:S05]  /*0890*/  @P1 IMAD.MOV.U32 R13, RZ, RZ, RZ ;  /* 0x000000ffff0d1224 */ /* 0x000fca00078e00ff */
[----:B------:R-:W2:Y:S01]  /*08a0*/  @!P1 LDC R11, c[0x0][0xc] ;  /* 0x00000300ff0b9b82 */ /* 0x000ea20000000800 */
[----:B-1----:R-:W-:-:S04]  /*08b0*/  @P1 IMAD.WIDE.U32 R16, R17, UR8, R4 ;  /* 0x0000000811101c25 */ /* 0x002fc8000f8e0004 */
[----:B------:R-:W-:Y:S02]  /*08c0*/  @P1 IMAD.IADD R17, R17, 0x1, R13 ;  /* 0x0000000111111824 */ /* 0x000fe400078e020d */
[----:B--2---:R-:W-:-:S04]  /*08d0*/  @!P1 IMAD.WIDE.U32 R8, R4, R11, R8 ;  /* 0x0000000b04089225 */ /* 0x004fc800078e0008 */
[----:B------:R-:W-:Y:S02]  /*08e0*/  @!P1 IMAD.MOV.U32 R16, RZ, RZ, R8 ;  /* 0x000000ffff109224 */ /* 0x000fe400078e0008 */
[----:B------:R-:W-:Y:S01]  /*08f0*/  @!P1 IMAD.MOV.U32 R17, RZ, RZ, R9 ;  /* 0x000000ffff119224 */ /* 0x000fe200078e0009 */
[----:B------:R-:W-:Y:S06]  /*0900*/  @!P2 BRA `(.L_x_5) ;  /* 0x00000000000ca947 */ /* 0x000fec0003800000 */
[----:B------:R-:W-:Y:S01]  /*0910*/  UCGABAR_WAIT ;  /* 0x0000000000007dc7 */ /* 0x000fe20008000000 */
[----:B------:R-:W-:Y:S01]  /*0920*/  CCTL.IVALL ;  /* 0x00000000ff00798f */ /* 0x000fe20002000000 */
[----:B------:R-:W-:Y:S05]  /*0930*/  BRA `(.L_x_6) ;  /* 0x0000000000047947 */ /* 0x000fea0003800000 */
.L_x_5:
[----:B------:R-:W-:Y:S06]  /*0940*/  BAR.SYNC.DEFER_BLOCKING 0x0 ;  /* 0x0000000000007b1d */ /* 0x000fec0000010000 */
.L_x_6:
[----:B------:R-:W-:Y:S05]  /*0950*/  @!P3 BRA `(.L_x_7) ;  /* 0x00000040001cb947 */ /* 0x000fea0003800000 */
[----:B------:R-:W-:-:S13]  /*0960*/  ISETP.GT.U32.AND P0, PT, R6, 0x1, PT ;  /* 0x000000010600780c */ /* 0x000fda0003f04070 */
[----:B0-----:R-:W-:Y:S05]  /*0970*/  @P0 EXIT ;  /* 0x000000000000094d */ /* 0x001fea0003800000 */
[----:B------:R-:W-:Y:S01]  /*0980*/  ULDC.64 UR4, c[0x0][0x650] ;  /* 0x0001940000047ab9 */ /* 0x000fe20000000a00 */
[----:B------:R-:W-:Y:S01]  /*0990*/  PRMT R0, RZ, 0x7610, R0 ;  /* 0x00007610ff007816 */ /* 0x000fe20000000000 */
[----:B------:R-:W-:Y:S01]  /*09a0*/  IMAD.MOV.U32 R60, RZ, RZ, -0x1 ;  /* 0xffffffffff3c7424 */ /* 0x000fe200078e00ff */
[----:B------:R-:W-:Y:S01]  /*09b0*/  ISETP.GE.U32.AND P0, PT, R16, UR4, PT ;  /* 0x0000000410007c0c */ /* 0x000fe2000bf06070 */
[----:B------:R-:W-:Y:S02]  /*09c0*/  IMAD.MOV.U32 R61, RZ, RZ, -0x1 ;  /* 0xffffffffff3d7424 */ /* 0x000fe400078e00ff */
[----:B------:R-:W-:Y:S01]  /*09d0*/  IMAD.MOV.U32 R59, RZ, RZ, -0x1 ;  /* 0xffffffffff3b7424 */ /* 0x000fe200078e00ff */
[----:B------:R-:W-:-:S13]  /*09e0*/  ISETP.GE.U32.AND.EX P0, PT, R17, UR5, PT, P0 ;  /* 0x0000000511007c0c */ /* 0x000fda000bf06100 */
[----:B------:R-:W-:Y:S05]  /*09f0*/  @P0 BRA `(.L_x_8) ;  /* 0x0000000400280947 */ /* 0x000fea0003800000 */
[----:B------:R-:W0:Y:S01]  /*0a00*/  LDC.64 R24, c[0x0][0x628] ;  /* 0x00018a00ff187b82 */ /* 0x000e220000000a00 */
[----:B------:R-:W-:Y:S02]  /*0a10*/  IMAD.MOV.U32 R8, RZ, RZ, R16 ;  /* 0x000000ffff087224 */ /* 0x000fe400078e0010 */
[----:B------:R-:W-:-:S05]  /*0a20*/  IMAD.MOV.U32 R9, RZ, RZ, R17 ;  /* 0x000000ffff097224 */ /* 0x000fca00078e0011 */
[----:B------:R-:W1:Y:S08]  /*0a30*/  LDC R0, c[0x0][0x630] ;  /* 0x00018c00ff007b82 */ /* 0x000e700000000800 */
[----:B------:R-:W2:Y:S01]  /*0a40*/  LDC.64 R26, c[0x0][0x620] ;  /* 0x00018800ff1a7b82 */ /* 0x000ea20000000a00 */
[----:B0-----:R-:W-:-:S04]  /*0a50*/  ISETP.NE.U32.AND P0, PT, R24, RZ, PT ;  /* 0x000000ff1800720c */ /* 0x001fc80003f05070 */
[----:B------:R-:W-:-:S13]  /*0a60*/  ISETP.NE.AND.EX P0, PT, R25, RZ, PT, P0 ;  /* 0x000000ff1900720c */ /* 0x000fda0003f05300 */
[----:B-12---:R-:W-:Y:S05]  /*0a70*/  @!P0 BRA `(.L_x_9) ;  /* 0x0000000000288947 */ /* 0x006fea0003800000 */
[----:B------:R-:W0:Y:S02]  /*0a80*/  LDC R13, c[0x0][0x634] ;  /* 0x00018d00ff0d7b82 */ /* 0x000e240000000800 */
[----:B0-----:R-:W-:-:S05]  /*0a90*/  IADD3 R13, P0, R16, R13, RZ ;  /* 0x0000000d100d7210 */ /* 0x001fca0007f1e0ff */
[----:B------:R-:W-:-:S04]  /*0aa0*/  IMAD.X R15, RZ, RZ, R17, P0 ;  /* 0x000000ffff0f7224 */ /* 0x000fc800000e0611 */
[----:B------:R-:W-:-:S04]  /*0ab0*/  IMAD.WIDE.U32 R8, R15, R24, RZ ;  /* 0x000000180f087225 */ /* 0x000fc800078e00ff */
[----:B------:R-:W-:-:S04]  /*0ac0*/  IMAD.WIDE.U32 R10, P0, R13, R25, R8 ;  /* 0x000000190d0a7225 */ /* 0x000fc80007800008 */
[----:B------:R-:W-:-:S04]  /*0ad0*/  IMAD.WIDE.U32 R8, R13, R24, RZ ;  /* 0x000000180d087225 */ /* 0x000fc800078e00ff */
[----:B------:R-:W-:Y:S01]  /*0ae0*/  IMAD.X R13, RZ, RZ, RZ, P0 ;  /* 0x000000ffff0d7224 */ /* 0x000fe200000e06ff */
[----:B------:R-:W-:Y:S01]  /*0af0*/  IADD3 RZ, P0, R9, R10, RZ ;  /* 0x0000000a09ff7210 */ /* 0x000fe20007f1e0ff */
[----:B------:R-:W-:-:S04]  /*0b00*/  IMAD.MOV.U32 R12, RZ, RZ, R11 ;  /* 0x000000ffff0c7224 */ /* 0x000fc800078e000b */
[----:B------:R-:W-:-:S08]  /*0b10*/  IMAD.WIDE.U32.X R8, R15, R25, R12, P0 ;  /* 0x000000190f087225 */ /* 0x000fd000000e040c */
.L_x_9:
[----:B------:R-:W0:Y:S01]  /*0b20*/  LDC.64 R24, c[0x0][0x640] ;  /* 0x00019000ff187b82 */ /* 0x000e220000000a00 */
[-CC-:B------:R-:W-:Y:S01]  /*0b30*/  SHF.R.U64 R59, R8, R0.reuse, R9.reuse ;  /* 0x00000000083b7219 */ /* 0x180fe20000001209 */
[----:B------:R-:W-:Y:S01]  /*0b40*/  IMAD R30, R7, R21, R4 ;  /* 0x00000015071e7224 */ /* 0x000fe200078e0204 */
[----:B------:R-:W-:Y:S01]  /*0b50*/  SHF.R.U32.HI R0, RZ, R0, R9 ;  /* 0x00000000ff007219 */ /* 0x000fe20000011609 */
[----:B------:R-:W-:Y:S01]  /*0b60*/  IMAD.MOV.U32 R21, RZ, RZ, 0x1 ;  /* 0x00000001ff157424 */ /* 0x000fe200078e00ff */
[----:B------:R-:W-:-:S03]  /*0b70*/  IADD3 R5, P0, RZ, -R59, RZ ;  /* 0x8000003bff057210 */ /* 0x000fc60007f1e0ff */
[----:B------:R-:W1:Y:S02]  /*0b80*/  LDC R6, c[0x0][0x618] ;  /* 0x00018600ff067b82 */ /* 0x000e640000000800 */
[----:B------:R-:W-:-:S04]  /*0b90*/  IMAD.X R9, RZ, RZ, ~R0, P0 ;  /* 0x000000ffff097224 */ /* 0x000fc800000e0e00 */
[-C--:B------:R-:W-:Y:S02]  /*0ba0*/  IMAD R0, R9, R26.reuse, RZ ;  /* 0x0000001a09007224 */ /* 0x080fe400078e02ff */
[----:B------:R-:W2:Y:S01]  /*0bb0*/  LDC R11, c[0x0][0x608] ;  /* 0x00018200ff0b7b82 */ /* 0x000ea20000000800 */
[----:B------:R-:W-:-:S04]  /*0bc0*/  IMAD.WIDE.U32 R8, R5, R26, R16 ;  /* 0x0000001a05087225 */ /* 0x000fc800078e0010 */
[----:B------:R-:W-:-:S03]  /*0bd0*/  IMAD R5, R5, R27, R0 ;  /* 0x0000001b05057224 */ /* 0x000fc600078e0200 */
[----:B------:R-:W3:Y:S01]  /*0be0*/  LDC R12, c[0x0][0x658] ;  /* 0x00019600ff0c7b82 */ /* 0x000ee20000000800 */
[----:B0-----:R-:W-:Y:S01]  /*0bf0*/  ISETP.NE.U32.AND P0, PT, R24, RZ, PT ;  /* 0x000000ff1800720c */ /* 0x001fe20003f05070 */
[----:B------:R-:W-:Y:S02]  /*0c00*/  IMAD.IADD R5, R9, 0x1, R5 ;  /* 0x0000000109057824 */ /* 0x000fe400078e0205 */
[----:B------:R-:W-:Y:S01]  /*0c10*/  IMAD.MOV.U32 R9, RZ, RZ, -0x1 ;  /* 0xffffffffff097424 */ /* 0x000fe200078e00ff */
[----:B------:R-:W-:-:S03]  /*0c20*/  ISETP.NE.AND.EX P0, PT, R25, RZ, PT, P0 ;  /* 0x000000ff1900720c */ /* 0x000fc60003f05300 */
[----:B------:R-:W0:Y:S01]  /*0c30*/  LDC R15, c[0x0][0x600] ;  /* 0x00018000ff0f7b82 */ /* 0x000e220000000800 */
[-CC-:B-1----:R-:W-:Y:S02]  /*0c40*/  SHF.R.U64 R13, R8, R6.reuse, R5.reuse ;  /* 0x00000006080d7219 */ /* 0x182fe40000001205 */
[----:B------:R-:W-:-:S05]  /*0c50*/  SHF.R.U32.HI R0, RZ, R6, R5 ;  /* 0x00000006ff007219 */ /* 0x000fca0000011605 */
[----:B------:R-:W1:Y:S01]  /*0c60*/  LDC R14, c[0x0][0x648] ;  /* 0x00019200ff0e7b82 */ /* 0x000e620000000800 */
[-CC-:B--2---:R-:W-:Y:S02]  /*0c70*/  SHF.R.U64 R27, R13, R11.reuse, R0.reuse ;  /* 0x0000000b0d1b7219 */ /* 0x184fe40000001200 */
[----:B------:R-:W-:-:S05]  /*0c80*/  SHF.R.U32.HI R5, RZ, R11, R0 ;  /* 0x0000000bff057219 */ /* 0x000fca0000011600 */
[----:B------:R-:W2:Y:S01]  /*0c90*/  LDC R20, c[0x0][0x638] ;  /* 0x00018e00ff147b82 */ /* 0x000ea20000000800 */
[-CC-:B---3--:R-:W-:Y:S02]  /*0ca0*/  SHF.R.U64 R28, R27, R12.reuse, R5.reuse ;  /* 0x0000000c1b1c7219 */ /* 0x188fe40000001205 */
[-C--:B------:R-:W-:Y:S02]  /*0cb0*/  SHF.L.U32 R0, R9, R12.reuse, RZ ;  /* 0x0000000c09007219 */ /* 0x080fe400000006ff */
[----:B------:R-:W-:Y:S01]  /*0cc0*/  SHF.R.U32.HI R5, RZ, R12, R5 ;  /* 0x0000000cff057219 */ /* 0x000fe20000011605 */
[----:B------:R-:W-:Y:S01]  /*0cd0*/  IMAD.MOV.U32 R4, RZ, RZ, R28 ;  /* 0x000000ffff047224 */ /* 0x000fe200078e001c */
[----:B------:R-:W-:Y:S01]  /*0ce0*/  LOP3.LUT R10, RZ, R0, RZ, 0x33, !PT ;  /* 0x00000000ff0a7212 */ /* 0x000fe200078e33ff */
[----:B------:R-:W3:Y:S01]  /*0cf0*/  LDC R26, c[0x0][0x610] ;  /* 0x00018400ff1a7b82 */ /* 0x000ee20000000800 */
[----:B------:R-:W-:Y:S05]  /*0d00*/  @!P0 BRA `(.L_x_10) ;  /* 0x0000000000288947 */ /* 0x000fea0003800000 */
[----:B------:R-:W4:Y:S02]  /*0d10*/  LDC R9, c[0x0][0x64c] ;  /* 0x00019300ff097b82 */ /* 0x000f240000000800 */
[----:B----4-:R-:W-:-:S05]  /*0d20*/  IADD3 R9, P0, R28, R9, RZ ;  /* 0x000000091c097210 */ /* 0x010fca0007f1e0ff */
        /* <DEDUP_REMOVED lines=8> */
.L_x_10:
[----:B-1----:R-:W-:Y:S01]  /*0db0*/  SHF.R.U64 R4, R4, R14, R5 ;  /* 0x0000000e04047219 */ /* 0x002fe20000001205 */
[----:B0-----:R-:W-:Y:S01]  /*0dc0*/  VIADD R6, R15, 0xffffffff ;  /* 0xffffffff0f067836 */ /* 0x001fe20000000000 */
[----:B------:R-:W-:Y:S02]  /*0dd0*/  SHF.L.U32 R0, R21, R12, RZ ;  /* 0x0000000c15007219 */ /* 0x000fe400000006ff */
[----:B------:R-:W-:Y:S01]  /*0de0*/  LOP3.LUT R5, R27, R10, RZ, 0xc0, !PT ;  /* 0x0000000a1b057212 */ /* 0x000fe200078ec0ff */
[----:B------:R-:W-:Y:S01]  /*0df0*/  IMAD.MOV R7, RZ, RZ, -R4 ;  /* 0x000000ffff077224 */ /* 0x000fe200078e0a04 */
[----:B------:R-:W-:Y:S02]  /*0e00*/  SEL R3, R3, R30, !P1 ;  /* 0x0000001e03037207 */ /* 0x000fe40004800000 */
[----:B------:R-:W-:Y:S01]  /*0e10*/  LOP3.LUT R6, R13, R6, RZ, 0xc0, !PT ;  /* 0x000000060d067212 */ /* 0x000fe200078ec0ff */
[----:B------:R-:W-:Y:S02]  /*0e20*/  IMAD R4, R0, R4, R5 ;  /* 0x0000000400047224 */ /* 0x000fe400078e0205 */
[----:B--2---:R-:W-:-:S02]  /*0e30*/  IMAD R0, R7, R20, R28 ;  /* 0x0000001407007224 */ /* 0x004fc400078e021c */
[----:B---3--:R-:W-:Y:S02]  /*0e40*/  IMAD R3, R4, R26, R3 ;  /* 0x0000001a04037224 */ /* 0x008fe400078e0203 */
[----:B------:R-:W-:Y:S02]  /*0e50*/  IMAD R60, R0, R15, R6 ;  /* 0x0000000f003c7224 */ /* 0x000fe400078e0206 */
[----:B------:R-:W-:-:S03]  /*0e60*/  IMAD.MOV.U32 R4, RZ, RZ, 0x1 ;  /* 0x00000001ff047424 */ /* 0x000fc600078e00ff */
[----:B------:R-:W-:Y:S02]  /*0e70*/  SEL R61, R60, R3, !P1 ;  /* 0x000000033c3d7207 */ /* 0x000fe40004800000 */
[----:B------:R-:W-:Y:S02]  /*0e80*/  PRMT R0, R4, 0x7610, R0 ;  /* 0x0000761004007816 */ /* 0x000fe40000000000 */
[----:B------:R-:W-:-:S07]  /*0e90*/  SEL R60, R3, R60, !P1 ;  /* 0x0000003c033c7207 */ /* 0x000fce0004800000 */
.L_x_8:
[----:B------:R-:W-:-:S08]  /*0ea0*/  NOP ;  /* 0x0000000000007918 */ /* 0x000fd00000000000 */
[----:B------:R-:W0:Y:S02]  /*0eb0*/  USETMAXREG.TRY_ALLOC.CTAPOOL UP0, 0xe8 ;  /* 0x000000e8000079c8 */ /* 0x000e240008000600 */
[----:B0-----:R-:W-:-:S13]  /*0ec0*/  PLOP3.LUT P0, PT, PT, PT, UP0, 0x80, 0x0 ;  /* 0x000000000000781c */ /* 0x001fda0003f0f008 */
[----:B------:R-:W-:Y:S05]  /*0ed0*/  @!P0 BRA `(.L_x_8) ;  /* 0xfffffffc00f08947 */ /* 0x000fea000383ffff */
[----:B------:R-:W-:Y:S01]  /*0ee0*/  ULDC.64 UR4, c[0x0][0x598] ;  /* 0x0001660000047ab9 */ /* 0x000fe20000000a00 */
[----:B------:R-:W-:Y:S01]  /*0ef0*/  ULDC.64 UR36, c[0x0][0x208] ;  /* 0x0000820000247ab9 */ /* 0x000fe20000000a00 */
[----:B------:R-:W-:-:S04]  /*0f00*/  ISETP.NE.U32.AND P0, PT, RZ, UR4, PT ;  /* 0x00000004ff007c0c */ /* 0x000fc8000bf05070 */
[----:B------:R-:W-:-:S13]  /*0f10*/  ISETP.NE.AND.EX P0, PT, RZ, UR5, PT, P0 ;  /* 0x00000005ff007c0c */ /* 0x000fda000bf05300 */
[----:B------:R-:W-:Y:S05]  /*0f20*/  @!P0 BRA `(.L_x_11) ;  /* 0x00000000001c8947 */ /* 0x000fea0003800000 */
[----:B------:R-:W0:Y:S02]  /*0f30*/  LDC.64 R4, c[0x0][0x598] ;  /* 0x00016600ff047b82 */ /* 0x000e240000000a00 */
[----:B0-----:R-:W2:Y:S02]  /*0f40*/  LDG.E.64 R4, desc[UR36][R4.64] ;  /* 0x0000002404047981 */ /* 0x001ea4000c1e1b00 */
[----:B--2---:R-:W-:-:S04]  /*0f50*/  ISETP.NE.U32.AND P0, PT, R4, RZ, PT ;  /* 0x000000ff0400720c */ /* 0x004fc80003f05070 */
[----:B------:R-:W-:-:S13]  /*0f60*/  ISETP.NE.AND.EX P0, PT, R5, RZ, PT, P0 ;  /* 0x000000ff0500720c */ /* 0x000fda0003f05300 */
[----:B------:R-:W-:Y:S05]  /*0f70*/  @!P0 BRA `(.L_x_11) ;  /* 0x0000000000088947 */ /* 0x000fea0003800000 */
[----:B------:R0:W5:Y:S01]  /*0f80*/  LD.E R56, desc[UR36][R4.64] ;  /* 0x0000002404387980 */ /* 0x000162000c101900 */
[----:B------:R-:W-:Y:S05]  /*0f90*/  BRA `(.L_x_12) ;  /* 0x0000000000247947 */ /* 0x000fea0003800000 */
.L_x_11:
[----:B------:R-:W-:Y:S02]  /*0fa0*/  ULDC.64 UR4, c[0x0][0x588] ;  /* 0x0001620000047ab9 */ /* 0x000fe40000000a00 */
[----:B------:R-:W-:-:S04]  /*0fb0*/  ISETP.NE.U32.AND P0, PT, RZ, UR4, PT ;  /* 0x00000004ff007c0c */ /* 0x000fc8000bf05070 */
[----:B------:R-:W-:-:S13]  /*0fc0*/  ISETP.NE.AND.EX P0, PT, RZ, UR5, PT, P0 ;  /* 0x00000005ff007c0c */ /* 0x000fda000bf05300 */
[----:B------:R-:W-:Y:S05]  /*0fd0*/  @!P0 BRA `(.L_x_13) ;  /* 0x00000000000c8947 */ /* 0x000fea0003800000 */
[----:B------:R-:W0:Y:S02]  /*0fe0*/  LDC.64 R56, c[0x0][0x588] ;  /* 0x00016200ff387b82 */ /* 0x000e240000000a00 */
[----:B0-----:R1:W5:Y:S01]  /*0ff0*/  LDG.E R56, desc[UR36][R56.64] ;  /* 0x0000002438387981 */ /* 0x001362000c1e1900 */
[----:B------:R-:W-:Y:S05]  /*1000*/  BRA `(.L_x_12) ;  /* 0x0000000000087947 */ /* 0x000fea0003800000 */
.L_x_13:
[----:B------:R-:W-:Y:S02]  /*1010*/  ULDC UR4, c[0x0][0x580] ;  /* 0x0001600000047ab9 */ /* 0x000fe40000000800 */
[----:B------:R-:W-:-:S07]  /*1020*/  IMAD.U32 R56, RZ, RZ, UR4 ;  /* 0x00000004ff387e24 */ /* 0x000fce000f8e00ff */
.L_x_12:
[----:B------:R-:W-:Y:S02]  /*1030*/  ULDC.64 UR4, c[0x0][0x5a0] ;  /* 0x0001680000047ab9 */ /* 0x000fe40000000a00 */
[----:B------:R-:W-:-:S04]  /*1040*/  ISETP.NE.U32.AND P0, PT, RZ, UR4, PT ;  /* 0x00000004ff007c0c */ /* 0x000fc8000bf05070 */
[----:B------:R-:W-:-:S13]  /*1050*/  ISETP.NE.AND.EX P0, PT, RZ, UR5, PT, P0 ;  /* 0x00000005ff007c0c */ /* 0x000fda000bf05300 */
[----:B------:R-:W-:Y:S05]  /*1060*/  @!P0 BRA `(.L_x_14) ;  /* 0x00000000001c8947 */ /* 0x000fea0003800000 */
[----:B0-----:R-:W0:Y:S02]  /*1070*/  LDC.64 R4, c[0x0][0x5a0] ;  /* 0x00016800ff047b82 */ /* 0x001e240000000a00 */
[----:B0-----:R-:W2:Y:S02]  /*1080*/  LDG.E.64 R4, desc[UR36][R4.64] ;  /* 0x0000002404047981 */ /* 0x001ea4000c1e1b00 */
[----:B--2---:R-:W-:-:S04]  /*1090*/  ISETP.NE.U32.AND P0, PT, R4, RZ, PT ;  /* 0x000000ff0400720c */ /* 0x004fc80003f05070 */
[----:B------:R-:W-:-:S13]  /*10a0*/  ISETP.NE.AND.EX P0, PT, R5, RZ, PT, P0 ;  /* 0x000000ff0500720c */ /* 0x000fda0003f05300 */
[----:B------:R-:W-:Y:S05]  /*10b0*/  @!P0 BRA `(.L_x_14) ;  /* 0x0000000000088947 */ /* 0x000fea0003800000 */
[----:B-1----:R0:W5:Y:S01]  /*10c0*/  LD.E R57, desc[UR36][R4.64] ;  /* 0x0000002404397980 */ /* 0x002162000c101900 */
[----:B------:R-:W-:Y:S05]  /*10d0*/  BRA `(.L_x_15) ;  /* 0x0000000000247947 */ /* 0x000fea0003800000 */
.L_x_14:
[----:B------:R-:W-:Y:S02]  /*10e0*/  ULDC.64 UR4, c[0x0][0x590] ;  /* 0x0001640000047ab9 */ /* 0x000fe40000000a00 */
[----:B------:R-:W-:-:S04]  /*10f0*/  ISETP.NE.U32.AND P0, PT, RZ, UR4, PT ;  /* 0x00000004ff007c0c */ /* 0x000fc8000bf05070 */
[----:B------:R-:W-:-:S13]  /*1100*/  ISETP.NE.AND.EX P0, PT, RZ, UR5, PT, P0 ;  /* 0x00000005ff007c0c */ /* 0x000fda000bf05300 */
[----:B------:R-:W-:Y:S05]  /*1110*/  @!P0 BRA `(.L_x_16) ;  /* 0x00000000000c8947 */ /* 0x000fea0003800000 */
[----:B0-----:R-:W1:Y:S02]  /*1120*/  LDC.64 R4, c[0x0][0x590] ;  /* 0x00016400ff047b82 */ /* 0x001e640000000a00 */
[----:B-1----:R1:W5:Y:S01]  /*1130*/  LDG.E R57, desc[UR36][R4.64] ;  /* 0x0000002404397981 */ /* 0x002362000c1e1900 */
[----:B------:R-:W-:Y:S05]  /*1140*/  BRA `(.L_x_15) ;  /* 0x0000000000087947 */ /* 0x000fea0003800000 */
.L_x_16:
[----:B------:R-:W-:Y:S02]  /*1150*/  ULDC UR4, c[0x0][0x584] ;  /* 0x0001610000047ab9 */ /* 0x000fe40000000800 */
[----:B-1----:R-:W-:-:S07]  /*1160*/  IMAD.U32 R57, RZ, RZ, UR4 ;  /* 0x00000004ff397e24 */ /* 0x002fce000f8e00ff */
.L_x_15:
[----:B------:R-:W-:-:S13]  /*1170*/  LOP3.LUT P0, RZ, R0, 0xff, RZ, 0xc0, !PT ;  /* 0x000000ff00ff7812 */ /* 0x000fda000780c0ff */
[----:B------:R-:W-:Y:S05]  /*1180*/  @!P0 EXIT ;  /* 0x000000000000894d */ /* 0x000fea0003800000 */
[----:B------:R-:W-:Y:S01]  /*1190*/  ULDC UR4, c[0x0][0x28c] ;  /* 0x0000a30000047ab9 */ /* 0x000fe20000000800 */
[----:B------:R-:W-:Y:S01]  /*11a0*/  LOP3.LUT R58, R19, 0x1, RZ, 0xfc, !PT ;  /* 0x00000001133a7812 */ /* 0x000fe200078efcff */
[----:B------:R-:W-:Y:S01]  /*11b0*/  UIADD3 UR4, UR4, 0x3f, URZ ;  /* 0x0000003f04047890 */ /* 0x000fe2000fffe03f */
[----:B------:R-:W-:Y:S01]  /*11c0*/  UMOV UR38, URZ ;  /* 0x0000003f00267c82 */ /* 0x000fe20008000000 */
[----:B------:R-:W-:Y:S02]  /*11d0*/  UMOV UR39, URZ ;  /* 0x0000003f00277c82 */ /* 0x000fe40008000000 */
[----:B------:R-:W-:-:S04]  /*11e0*/  USHF.R.S32.HI UR5, URZ, 0x1f, UR4 ;  /* 0x0000001f3f057899 */ /* 0x000fc80008011404 */
[----:B------:R-:W-:-:S04]  /*11f0*/  ULEA.HI UR5, UR5, UR4, URZ, 0x6 ;  /* 0x0000000405057291 */ /* 0x000fc8000f8f303f */
[----:B------:R-:W-:-:S12]  /*1200*/  USHF.R.S32.HI UR40, URZ, 0x6, UR5 ;  /* 0x000000063f287899 */ /* 0x000fd80008011405 */
.L_x_100:
[----:B------:R-:W-:Y:S01]  /*1210*/  LOP3.LUT R0, R18, 0x80, RZ, 0xc0, !PT ;  /* 0x0000008012007812 */ /* 0x000fe200078ec0ff */
[----:B--2---:R-:W2:Y:S01]  /*1220*/  S2UR UR7, SR_CgaCtaId ;  /* 0x00000000000779c3 */ /* 0x004ea20000008800 */
[----:B------:R-:W-:Y:S02]  /*1230*/  UMOV UR6, 0x400 ;  /* 0x0000040000067882 */ /* 0x000fe40000000000 */
[----:B------:R-:W-:-:S06]  /*1240*/  SHF.R.U32.HI R0, RZ, 0x7, R0 ;  /* 0x00000007ff007819 */ /* 0x000fcc0000011600 */
[----:B---3--:R-:W3:Y:S01]  /*1250*/  SHFL.IDX PT, R0, R0, RZ, 0x1f ;  /* 0x00001fff00007589 */ /* 0x008ee200000e0000 */
[----:B--2---:R-:W-:Y:S01]  /*1260*/  ULEA UR6, UR7, UR6, 0x18 ;  /* 0x0000000607067291 */ /* 0x004fe2000f8ec03f */
[----:B---3--:R-:W-:-:S13]  /*1270*/  R2UR UR4, R0 ;  /* 0x00000000000472ca */ /* 0x008fda00000e0000 */
[----:B------:R-:W-:-:S04]  /*1280*/  ULEA.HI UR5, UR4, UR4, URZ, 0x1 ;  /* 0x0000000404057291 */ /* 0x000fc8000f8f083f */
[----:B------:R-:W-:-:S04]  /*1290*/  ULOP3.LUT UR5, UR5, 0x7fffe, URZ, 0xc0, !UPT ;  /* 0x0007fffe05057892 */ /* 0x000fc8000f8ec03f */
[----:B------:R-:W-:-:S03]  /*12a0*/  UIADD3 UR5, UR4, -UR5, URZ ;  /* 0x8000000504057290 */ /* 0x000fc6000fffe03f */
[----:B------:R-:W-:Y:S01]  /*12b0*/  ULDC UR4, c[0x0][0x28c] ;  /* 0x0000a30000047ab9 */ /* 0x000fe20000000800 */
[----:B------:R-:W-:Y:S01]  /*12c0*/  ULEA UR5, UR5, UR6, 0xd ;  /* 0x0000000605057291 */ /* 0x000fe2000f8e683f */
[----:B------:R-:W-:-:S03]  /*12d0*/  ISETP.LT.AND P0, PT, RZ, UR4, PT ;  /* 0x00000004ff007c0c */ /* 0x000fc6000bf01270 */
[----:B------:R-:W-:-:S04]  /*12e0*/  UIADD3 UR5, UR5, 0x100, URZ ;  /* 0x0000010005057890 */ /* 0x000fc8000fffe03f */
[----:B------:R-:W-:-:S04]  /*12f0*/  USHF.R.U32.HI UR5, URZ, 0x4, UR5 ;  /* 0x000000043f057899 */ /* 0x000fc80008011605 */
[----:B------:R-:W-:Y:S02]  /*1300*/  ULOP3.LUT UR41, UR5, 0x3fff, URZ, 0xc0, !UPT ;  /* 0x00003fff05297892 */ /* 0x000fe4000f8ec03f */
[----:B-1--45:R-:W-:Y:S10]  /*1310*/  @P0 BRA `(.L_x_17) ;  /* 0x0000000000400947 */ /* 0x032ff40003800000 */
[----:B------:R-:W-:Y:S01]  /*1320*/  MOV R0, 0x0 ;  /* 0x0000000000007802 */ /* 0x000fe20000000f00 */
[----:B------:R-:W-:Y:S01]  /*1330*/  ULDC.64 UR4, c[0x4][0x68] ;  /* 0x01001a0000047ab9 */ /* 0x000fe20000000a00 */
[----:B------:R-:W-:Y:S01]  /*1340*/  ULDC.64 UR6, c[0x4][0x8] ;  /* 0x0100020000067ab9 */ /* 0x000fe20000000a00 */
[----:B01----:R-:W-:Y:S01]  /*1350*/  IMAD.U32 R4, RZ, RZ, UR4 ;  /* 0x00000004ff047e24 */ /* 0x003fe2000f8e00ff */
[----:B------:R0:W1:Y:S01]  /*1360*/  LDC.64 R14, c[0x4][R0] ;  /* 0x01000000000e7b82 */ /* 0x0000620000000a00 */
[----:B------:R-:W-:Y:S01]  /*1370*/  IMAD.U32 R5, RZ, RZ, UR5 ;  /* 0x00000005ff057e24 */ /* 0x000fe2000f8e00ff */
[----:B------:R-:W-:Y:S01]  /*1380*/  ULDC.64 UR4, c[0x4][0x70] ;  /* 0x01001c0000047ab9 */ /* 0x000fe20000000a00 */
[----:B------:R-:W-:Y:S02]  /*1390*/  IMAD.U32 R10, RZ, RZ, UR6 ;  /* 0x00000006ff0a7e24 */ /* 0x000fe4000f8e00ff */
[----:B------:R-:W-:Y:S02]  /*13a0*/  IMAD.U32 R6, RZ, RZ, UR4 ;  /* 0x00000004ff067e24 */ /* 0x000fe4000f8e00ff */
[----:B------:R-:W-:-:S02]  /*13b0*/  IMAD.U32 R7, RZ, RZ, UR5 ;  /* 0x00000005ff077e24 */ /* 0x000fc4000f8e00ff */
[----:B------:R-:W-:Y:S02]  /*13c0*/  IMAD.U32 R11, RZ, RZ, UR7 ;  /* 0x00000007ff0b7e24 */ /* 0x000fe4000f8e00ff */
[----:B------:R-:W-:Y:S02]  /*13d0*/  IMAD.MOV.U32 R8, RZ, RZ, 0x1e1 ;  /* 0x000001e1ff087424 */ /* 0x000fe400078e00ff */
[----:B------:R-:W-:Y:S02]  /*13e0*/  IMAD.MOV.U32 R12, RZ, RZ, 0x1 ;  /* 0x00000001ff0c7424 */ /* 0x000fe400078e00ff */
[----:B0-----:R-:W-:-:S07]  /*13f0*/  IMAD.MOV.U32 R13, RZ, RZ, RZ ;  /* 0x000000ffff0d7224 */ /* 0x001fce00078e00ff */
[----:B------:R-:W-:-:S07]  /*1400*/  LEPC R20, `(.L_x_17) ;  /* 0x000000001014794e */ /* 0x000fce0000000000 */
[----:B-1---5:R-:W-:Y:S05]  /*1410*/  CALL.ABS.NOINC R14 ;  /* 0x000000000e007343 */ /* 0x022fea0003c00000 */
.L_x_17:
[----:B------:R-:W-:-:S13]  /*1420*/  ISETP.NE.AND P0, PT, R58, 0x3, PT ;  /* 0x000000033a00780c */ /* 0x000fda0003f05270 */
[----:B------:R-:W-:Y:S05]  /*1430*/  @!P0 BRA `(.L_x_18) ;  /* 0x0000000000048947 */ /* 0x000fea0003800000 */
[----:B------:R-:W-:Y:S01]  /*1440*/  BPT.TRAP 0x1 ;  /* 0x000000040000795c */ /* 0x000fe20000300000 */
.L_x_18:
[----:B------:R-:W2:Y:S01]  /*1450*/  S2UR UR5, SR_CgaCtaId ;  /* 0x00000000000579c3 */ /* 0x000ea20000008800 */
[----:B------:R-:W-:Y:S01]  /*1460*/  UMOV UR4, 0x400 ;  /* 0x0000040000047882 */ /* 0x000fe20000000000 */
[----:B------:R-:W-:Y:S02]  /*1470*/  IMAD.U32 R0, RZ, RZ, UR38 ;  /* 0x00000026ff007e24 */ /* 0x000fe4000f8e00ff */
[----:B------:R-:W-:-:S03]  /*1480*/  IMAD.U32 R3, RZ, RZ, UR39 ;  /* 0x00000027ff037e24 */ /* 0x000fc6000f8e00ff */
[----:B------:R-:W-:Y:S01]  /*1490*/  SHF.L.U32 R0, R0, 0x1f, RZ ;  /* 0x0000001f00007819 */ /* 0x000fe200000006ff */
[----:B--2---:R-:W-:-:S06]  /*14a0*/  ULEA UR4, UR5, UR4, 0x18 ;  /* 0x0000000405047291 */ /* 0x004fcc000f8ec03f */
[----:B------:R-:W-:-:S04]  /*14b0*/  IMAD.U32 R6, RZ, RZ, UR4 ;  /* 0x00000004ff067e24 */ /* 0x000fc8000f8e00ff */
[----:B------:R-:W-:-:S04]  /*14c0*/  IMAD R3, R3, 0x8, R6 ;  /* 0x0000000803037824 */ /* 0x000fc800078e0206 */
[----:B------:R2:W3:Y:S01]  /*14d0*/  SYNCS.PHASECHK.TRANS64.TRYWAIT P1, [R3+URZ], R0 ;  /* 0x00000000030075a7 */ /* 0x0004e2000802017f */
[----:B------:R-:W-:Y:S05]  /*14e0*/  @!P0 BRA `(.L_x_19) ;  /* 0x0000000000048947 */ /* 0x000fea0003800000 */
[----:B------:R-:W-:Y:S01]  /*14f0*/  BPT.TRAP 0x1 ;  /* 0x000000040000795c */ /* 0x000fe20000300000 */
.L_x_19:
[----:B---3--:R-:W-:Y:S05]  /*1500*/  @P1 BRA `(.L_x_20) ;  /* 0x0000000000081947 */ /* 0x008fea0003800000 */
[----:B------:R-:W3:Y:S02]  /*1510*/  SYNCS.PHASECHK.TRANS64.TRYWAIT P1, [R3+URZ], R0 ;  /* 0x00000000030075a7 */ /* 0x000ee4000802017f */
[----:B---3--:R-:W-:Y:S05]  /*1520*/  @!P1 BRA `(.L_x_21) ;  /* 0x0000004800f09947 */ /* 0x008fea0003800000 */
.L_x_20:
[----:B------:R-:W-:-:S04]  /*1530*/  UISETP.LT.AND UP0, UPT, UR40, 0x1, UPT ;  /* 0x000000012800788c */ /* 0x000fc8000bf01270 */
[----:B------:R-:W-:-:S06]  /*1540*/  USEL UR4, UR40, 0x1, UP0 ;  /* 0x0000000128047887 */ /* 0x000fcc0008000000 */
[----:B--23--:R-:W-:Y:S01]  /*1550*/  IMAD.U32 R0, RZ, RZ, UR4 ;  /* 0x00000004ff007e24 */ /* 0x00cfe2000f8e00ff */
[----:B------:R-:W-:Y:S05]  /*1560*/  WARPSYNC.ALL ;  /* 0x0000000000007948 */ /* 0x000fea0003800000 */
[----:B------:R-:W-:-:S04]  /*1570*/  IADD3 R0, -R0, UR40, RZ ;  /* 0x0000002800007c10 */ /* 0x000fc8000fffe1ff */
[----:B------:R-:W-:Y:S02]  /*1580*/  ISETP.GE.AND P1, PT, R0, 0x1, PT ;  /* 0x000000010000780c */ /* 0x000fe40003f26270 */
[----:B------:R-:W-:Y:S01]  /*1590*/  R2UR UR4, R6 ;  /* 0x00000000060472ca */ /* 0x000fe200000e0000 */
[----:B------:R-:W-:Y:S01]  /*15a0*/  WARPGROUP.ARRIVE ;  /* 0x00000000000079c5 */ /* 0x000fe20000000000 */
[----:B------:R-:W-:Y:S01]  /*15b0*/  UMOV UR9, 0x40000040 ;  /* 0x4000004000097882 */ /* 0x000fe20000000000 */
[----:B------:R-:W-:-:S10]  /*15c0*/  UMOV UR11, 0x40000040 ;  /* 0x40000040000b7882 */ /* 0x000fd40000000000 */
[----:B------:R-:W-:-:S04]  /*15d0*/  UIADD3 UR4, UR4, 0x14100, URZ ;  /* 0x0001410004047890 */ /* 0x000fc8000fffe03f */
[----:B------:R-:W-:-:S04]  /*15e0*/  USHF.R.U32.HI UR4, URZ, 0x4, UR4 ;  /* 0x000000043f047899 */ /* 0x000fc80008011604 */
[----:B------:R-:W-:Y:S02]  /*15f0*/  ULOP3.LUT UR5, UR4, 0x3fff, URZ, 0xc0, !UPT ;  /* 0x00003fff04057892 */ /* 0x000fe4000f8ec03f */
[----:B------:R-:W-:Y:S02]  /*1600*/  ULOP3.LUT UR4, UR41, 0x10000, URZ, 0xfc, !UPT ;  /* 0x0001000029047892 */ /* 0x000fe4000f8efc3f */
[----:B------:R-:W-:Y:S02]  /*1610*/  ULOP3.LUT UR5, UR5, 0x10000, URZ, 0xfc, !UPT ;  /* 0x0001000005057892 */ /* 0x000fe4000f8efc3f */
[----:B------:R-:W-:Y:S02]  /*1620*/  ULEA UR6, UR39, UR4, 0xa ;  /* 0x0000000427067291 */ /* 0x000fe4000f8e503f */
[----:B------:R-:W-:-:S05]  /*1630*/  ULEA UR7, UR39, UR5, 0x9 ;  /* 0x0000000527077291 */ /* 0x000fca000f8e483f */
[----:B------:R-:W-:Y:S02]  /*1640*/  UMOV UR8, UR6 ;  /* 0x0000000600087c82 */ /* 0x000fe40008000000 */
[----:B------:R-:W-:Y:S02]  /*1650*/  UMOV UR10, UR7 ;  /* 0x00000007000a7c82 */ /* 0x000fe40008000000 */
[----:B------:R-:W-:Y:S01]  /*1660*/  HGMMA.64x64x16.F32.BF16 R24, gdesc[UR8], RZ, !UPT, gsb0 ;  /* 0x00e00000081879f0 */ /* 0x000fe2000c0018ff */
[----:B------:R-:W-:Y:S02]  /*1670*/  UIADD3 UR8, UR6, 0x2, URZ ;  /* 0x0000000206087890 */ /* 0x000fe4000fffe03f */
[----:B------:R-:W-:Y:S01]  /*1680*/  UIADD3 UR10, UR7, 0x2, URZ ;  /* 0x00000002070a7890 */ /* 0x000fe2000fffe03f */
[----:B------:R-:W-:Y:S01]  /*1690*/  UMOV UR9, 0x40000040 ;  /* 0x4000004000097882 */ /* 0x000fe20000000000 */
[----:B------:R-:W-:Y:S01]  /*16a0*/  UMOV UR11, 0x40000040 ;  /* 0x40000040000b7882 */ /* 0x000fe20000000000 */
[----:B------:R-:W-:-:S02]  /*16b0*/  WARPGROUP.DEPBAR.LE gsb0, 0x0 ;  /* 0x00008000000079c5 */ /* 0x000fc40000010000 */
[----:B------:R-:W-:-:S06]  /*16c0*/  WARPGROUP.ARRIVE ;  /* 0x00000000000079c5 */ /* 0x000fcc0000000000 */
[----:B------:R-:W-:Y:S01]  /*16d0*/  HGMMA.64x64x16.F32.BF16 R24, gdesc[UR8], R24, gsb0 ;  /* 0x00e00000081879f0 */ /* 0x000fe20008001818 */
[----:B------:R-:W-:Y:S02]  /*16e0*/  UIADD3 UR8, UR6, 0x4, URZ ;  /* 0x0000000406087890 */ /* 0x000fe4000fffe03f */
[----:B------:R-:W-:Y:S01]  /*16f0*/  UIADD3 UR10, UR7, 0x4, URZ ;  /* 0x00000004070a7890 */ /* 0x000fe2000fffe03f */
[----:B------:R-:W-:Y:S01]  /*1700*/  UMOV UR9, 0x40000040 ;  /* 0x4000004000097882 */ /* 0x000fe20000000000 */
[----:B------:R-:W-:Y:S01]  /*1710*/  UMOV UR11, 0x40000040 ;  /* 0x40000040000b7882 */ /* 0x000fe20000000000 */
[----:B------:R-:W-:Y:S02]  /*1720*/  WARPGROUP.DEPBAR.LE gsb0, 0x0 ;  /* 0x00008000000079c5 */ /* 0x000fe40000010000 */
        /* <DEDUP_REMOVED lines=8> */
[----:B------:R-:W-:Y:S03]  /*17b0*/  HGMMA.64x64x16.F32.BF16 R24, gdesc[UR8], R24, gsb0 ;  /* 0x00e00000081879f0 */ /* 0x000fe60008001818 */
[----:B------:R-:W-:Y:S02]  /*17c0*/  WARPGROUP.DEPBAR.LE gsb0, 0x0 ;  /* 0x00008000000079c5 */ /* 0x000fe40000010000 */
[----:B------:R-:W-:Y:S05]  /*17d0*/  @!P1 BRA `(.L_x_22) ;  /* 0x0000000400249947 */ /* 0x000fea0003800000 */
[----:B------:R-:W-:Y:S02]  /*17e0*/  UIADD3 UR6, UR39, 0x1, URZ ;  /* 0x0000000127067890 */ /* 0x000fe4000fffe03f */
[----:B------:R-:W-:Y:S02]  /*17f0*/  IMAD.U32 R3, RZ, RZ, UR39 ;  /* 0x00000027ff037e24 */ /* 0x000fe4000f8e00ff */
[----:B------:R-:W-:-:S04]  /*1800*/  UISETP.NE.AND UP0, UPT, UR6, 0x5, UPT ;  /* 0x000000050600788c */ /* 0x000fc8000bf05270 */
[----:B------:R-:W-:Y:S02]  /*1810*/  USEL UR7, URZ, 0x1, UP0 ;  /* 0x000000013f077887 */ /* 0x000fe40008000000 */
[----:B------:R-:W-:Y:S02]  /*1820*/  USEL UR6, UR6, URZ, UP0 ;  /* 0x0000003f06067287 */ /* 0x000fe40008000000 */
[----:B------:R-:W-:-:S06]  /*1830*/  ULOP3.LUT UR7, UR38, UR7, URZ, 0x3c, !UPT ;  /* 0x0000000726077292 */ /* 0x000fcc000f8e3c3f */
[----:B------:R-:W-:-:S07]  /*1840*/  IMAD.U32 R7, RZ, RZ, UR7 ;  /* 0x00000007ff077e24 */ /* 0x000fce000f8e00ff */
.L_x_29:
[----:B------:R-:W-:Y:S05]  /*1850*/  @!P0 BRA `(.L_x_23) ;  /* 0x0000000000048947 */ /* 0x000fea0003800000 */
[----:B------:R-:W-:Y:S01]  /*1860*/  BPT.TRAP 0x1 ;  /* 0x000000040000795c */ /* 0x000fe20000300000 */
.L_x_23:
[----:B------:R-:W2:Y:S01]  /*1870*/  S2UR UR8, SR_CgaCtaId ;  /* 0x00000000000879c3 */ /* 0x000ea20000008800 */
[----:B------:R-:W-:Y:S01]  /*1880*/  UMOV UR7, 0x400 ;  /* 0x0000040000077882 */ /* 0x000fe20000000000 */
[----:B01----:R-:W-:Y:S01]  /*1890*/  IMAD.U32 R5, RZ, RZ, UR6 ;  /* 0x00000006ff057e24 */ /* 0x003fe2000f8e00ff */
[----:B------:R-:W-:Y:S01]  /*18a0*/  SHF.L.U32 R4, R7, 0x1f, RZ ;  /* 0x0000001f07047819 */ /* 0x000fe200000006ff */
[----:B--2---:R-:W-:-:S06]  /*18b0*/  ULEA UR7, UR8, UR7, 0x18 ;  /* 0x0000000708077291 */ /* 0x004fcc000f8ec03f */
[----:B------:R-:W-:-:S04]  /*18c0*/  IMAD.U32 R6, RZ, RZ, UR7 ;  /* 0x00000007ff067e24 */ /* 0x000fc8000f8e00ff */
[----:B------:R-:W-:-:S04]  /*18d0*/  IMAD R5, R5, 0x8, R6 ;  /* 0x0000000805057824 */ /* 0x000fc800078e0206 */
[----:B------:R0:W1:Y:S01]  /*18e0*/  SYNCS.PHASECHK.TRANS64.TRYWAIT P1, [R5+URZ], R4 ;  /* 0x00000004050075a7 */ /* 0x000062000802017f */
[----:B------:R-:W-:Y:S05]  /*18f0*/  @!P0 BRA `(.L_x_24) ;  /* 0x0000000000048947 */ /* 0x000fea0003800000 */
[----:B------:R-:W-:Y:S01]  /*1900*/  BPT.TRAP 0x1 ;  /* 0x000000040000795c */ /* 0x000fe20000300000 */
.L_x_24:
[----:B-1----:R-:W-:Y:S05]  /*1910*/  @P1 BRA `(.L_x_25) ;  /* 0x0000000000081947 */ /* 0x002fea0003800000 */
[----:B------:R-:W1:Y:S02]  /*1920*/  SYNCS.PHASECHK.TRANS64.TRYWAIT P1, [R5+URZ], R4 ;  /* 0x00000004050075a7 */ /* 0x000e64000802017f */
[----:B-1----:R-:W-:Y:S05]  /*1930*/  @!P1 BRA `(.L_x_26) ;  /* 0x0000004800009947 */ /* 0x002fea0003800000 */
.L_x_25:
[----:B------:R-:W-:Y:S01]  /*1940*/  ULEA UR7, UR6, UR4, 0xa ;  /* 0x0000000406077291 */ /* 0x000fe2000f8e503f */
[----:B------:R-:W-:Y:S01]  /*1950*/  WARPGROUP.ARRIVE ;  /* 0x00000000000079c5 */ /* 0x000fe20000000000 */
[----:B------:R-:W-:Y:S01]  /*1960*/  ULEA UR12, UR6, UR5, 0x9 ;  /* 0x00000005060c7291 */ /* 0x000fe2000f8e483f */
[----:B------:R-:W-:Y:S01]  /*1970*/  UMOV UR9, 0x40000040 ;  /* 0x4000004000097882 */ /* 0x000fe20000000000 */
[----:B------:R-:W-:-:S03]  /*1980*/  UMOV UR11, 0x40000040 ;  /* 0x40000040000b7882 */ /* 0x000fc60000000000 */
[----:B------:R-:W-:Y:S02]  /*1990*/  UMOV UR8, UR7 ;  /* 0x0000000700087c82 */ /* 0x000fe40008000000 */
[----:B------:R-:W-:Y:S02]  /*19a0*/  UMOV UR10, UR12 ;  /* 0x0000000c000a7c82 */ /* 0x000fe40008000000 */
[----:B------:R-:W-:Y:S01]  /*19b0*/  HGMMA.64x64x16.F32.BF16 R24, gdesc[UR8], R24, gsb0 ;  /* 0x00e00000081879f0 */ /* 0x000fe20008001818 */
        /* <DEDUP_REMOVED lines=23> */
[----:B------:R-:W-:Y:S01]  /*1b30*/  BPT.TRAP 0x1 ;  /* 0x000000040000795c */ /* 0x000fe20000300000 */
.L_x_27:
[----:B------:R-:W-:-:S13]  /*1b40*/  ISETP.NE.AND P1, PT, R23, RZ, PT ;  /* 0x000000ff1700720c */ /* 0x000fda0003f25270 */
[----:B01----:R-:W-:-:S04]  /*1b50*/  @P1 IMAD R4, R3, 0x8, R6 ;  /* 0x0000000803041824 */ /* 0x003fc800078e0206 */
[----:B------:R-:W-:-:S05]  /*1b60*/  @P1 VIADD R5, R4, 0x28 ;  /* 0x0000002804051836 */ /* 0x000fca0000000000 */
[----:B------:R-:W-:-:S04]  /*1b70*/  @P1 PRMT R5, R22, 0x654, R5 ;  /* 0x0000065416051816 */ /* 0x000fc80000000005 */
[----:B------:R0:W-:Y:S01]  /*1b80*/  @P1 SYNCS.ARRIVE.TRANS64.RED.A1T0 RZ, [R5+URZ], RZ ;  /* 0x000000ff05ff19a7 */ /* 0x0001e2000810043f */
[----:B------:R-:W-:-:S13]  /*1b90*/  ISETP.GT.U32.AND P1, PT, R19, 0x1, PT ;  /* 0x000000011300780c */ /* 0x000fda0003f24070 */
[----:B0-----:R-:W-:Y:S05]  /*1ba0*/  @P1 BRA `(.L_x_28) ;  /* 0x0000000000041947 */ /* 0x001fea0003800000 */
[----:B------:R-:W-:Y:S01]  /*1bb0*/  BPT.TRAP 0x1 ;  /* 0x000000040000795c */ /* 0x000fe20000300000 */
.L_x_28:
[----:B------:R-:W-:Y:S01]  /*1bc0*/  UIADD3 UR6, UR6, 0x1, URZ ;  /* 0x0000000106067890 */ /* 0x000fe2000fffe03f */
[C---:B------:R-:W-:Y:S01]  /*1bd0*/  ISETP.GT.AND P2, PT, R0.reuse, 0x1, PT ;  /* 0x000000010000780c */ /* 0x040fe20003f44270 */
[----:B------:R-:W-:Y:S02]  /*1be0*/  VIADD R3, R3, 0x1 ;  /* 0x0000000103037836 */ /* 0x000fe40000000000 */
[----:B------:R-:W-:Y:S01]  /*1bf0*/  UISETP.NE.AND UP0, UPT, UR6, 0x5, UPT ;  /* 0x000000050600788c */ /* 0x000fe2000bf05270 */
[----:B------:R-:W-:Y:S02]  /*1c00*/  VIADD R0, R0, 0xffffffff ;  /* 0xffffffff00007836 */ /* 0x000fe40000000000 */
[C---:B------:R-:W-:Y:S01]  /*1c10*/  ISETP.NE.AND P1, PT, R3.reuse, 0x5, PT ;  /* 0x000000050300780c */ /* 0x040fe20003f25270 */
[----:B------:R-:W-:Y:S02]  /*1c20*/  USEL UR7, URZ, 0x1, UP0 ;  /* 0x000000013f077887 */ /* 0x000fe40008000000 */
[----:B------:R-:W-:Y:S01]  /*1c30*/  USEL UR6, UR6, URZ, UP0 ;  /* 0x0000003f06067287 */ /* 0x000fe20008000000 */
[----:B------:R-:W-:-:S03]  /*1c40*/  SEL R3, R3, RZ, P1 ;  /* 0x000000ff03037207 */ /* 0x000fc60000800000 */
[----:B------:R-:W-:Y:S01]  /*1c50*/  LOP3.LUT R7, R7, UR7, RZ, 0x3c, !PT ;  /* 0x0000000707077c12 */ /* 0x000fe2000f8e3cff */
[----:B------:R-:W-:Y:S07]  /*1c60*/  @P2 BRA `(.L_x_29) ;  /* 0xfffffff800f82947 */ /* 0x000fee000383ffff */
.L_x_22:
[----:B------:R-:W2:Y:S02]  /*1c70*/  LDC R0, c[0x0][0x28c] ;  /* 0x0000a300ff007b82 */ /* 0x000ea40000000800 */
[----:B--2---:R-:W-:-:S13]  /*1c80*/  ISETP.GE.AND P1, PT, R0, 0x1, PT ;  /* 0x000000010000780c */ /* 0x004fda0003f26270 */
[----:B------:R-:W-:Y:S05]  /*1c90*/  @!P1 BRA `(.L_x_30) ;  /* 0x0000000000509947 */ /* 0x000fea0003800000 */
[----:B------:R-:W-:Y:S05]  /*1ca0*/  @!P0 BRA `(.L_x_31) ;  /* 0x0000000000048947 */ /* 0x000fea0003800000 */
[----:B------:R-:W-:Y:S01]  /*1cb0*/  BPT.TRAP 0x1 ;  /* 0x000000040000795c */ /* 0x000fe20000300000 */
.L_x_31:
[----:B------:R-:W-:Y:S01]  /*1cc0*/  ISETP.NE.AND P0, PT, R23, RZ, PT ;  /* 0x000000ff1700720c */ /* 0x000fe20003f05270 */
[----:B------:R-:W-:Y:S01]  /*1cd0*/  BSSY B0, `(.L_x_32) ;  /* 0x000000e000007945 */ /* 0x000fe20003800000 */
[----:B------:R-:W-:-:S11]  /*1ce0*/  ISETP.GT.U32.AND P1, PT, R19, 0x1, PT ;  /* 0x000000011300780c */ /* 0x000fd60003f24070 */
[----:B------:R-:W-:Y:S05]  /*1cf0*/  @!P0 BRA `(.L_x_33) ;  /* 0x00000000002c8947 */ /* 0x000fea0003800000 */
[----:B------:R-:W-:-:S04]  /*1d00*/  UISETP.LT.AND UP0, UPT, UR40, 0x1, UPT ;  /* 0x000000012800788c */ /* 0x000fc8000bf01270 */
[----:B------:R-:W-:-:S04]  /*1d10*/  USEL UR6, UR40, 0x1, UP0 ;  /* 0x0000000128067887 */ /* 0x000fc80008000000 */
[----:B------:R-:W-:-:S04]  /*1d20*/  UIADD3 UR6, UR39, UR40, -UR6 ;  /* 0x0000002827067290 */ /* 0x000fc8000fffe806 */
[----:B------:R-:W-:-:S04]  /*1d30*/  UIMAD.WIDE.U32 UR4, UR6, -0x33333333, URZ ;  /* 0xcccccccd060478a5 */ /* 0x000fc8000f8e003f */
[----:B------:R-:W-:-:S04]  /*1d40*/  USHF.R.U32.HI UR4, URZ, 0x2, UR5 ;  /* 0x000000023f047899 */ /* 0x000fc80008011605 */
[----:B------:R-:W-:-:S06]  /*1d50*/  UIMAD UR6, UR4, -0x5, UR6 ;  /* 0xfffffffb040678a4 */ /* 0x000fcc000f8e0206 */
[----:B------:R-:W-:-:S04]  /*1d60*/  IMAD.U32 R3, RZ, RZ, UR6 ;  /* 0x00000006ff037e24 */ /* 0x000fc8000f8e00ff */
[----:B------:R-:W-:-:S04]  /*1d70*/  IMAD R0, R3, 0x8, R6 ;  /* 0x0000000803007824 */ /* 0x000fc800078e0206 */
[----:B------:R-:W-:-:S05]  /*1d80*/  VIADD R3, R0, 0x28 ;  /* 0x0000002800037836 */ /* 0x000fca0000000000 */
[----:B------:R-:W-:-:S04]  /*1d90*/  PRMT R3, R22, 0x654, R3 ;  /* 0x0000065416037816 */ /* 0x000fc80000000003 */
[----:B------:R2:W-:Y:S03]  /*1da0*/  SYNCS.ARRIVE.TRANS64.RED.A1T0 RZ, [R3+URZ], RZ ;  /* 0x000000ff03ff79a7 */ /* 0x0005e6000810043f */
.L_x_33:
[----:B------:R-:W-:Y:S05]  /*1db0*/  BSYNC B0 ;  /* 0x0000000000007941 */ /* 0x000fea0003800000 */
.L_x_32:
[----:B------:R-:W-:Y:S05]  /*1dc0*/  @P1 BRA `(.L_x_30) ;  /* 0x0000000000041947 */ /* 0x000fea0003800000 */
[----:B------:R-:W-:Y:S01]  /*1dd0*/  BPT.TRAP 0x1 ;  /* 0x000000040000795c */ /* 0x000fe20000300000 */
.L_x_30:
[----:B------:R-:W3:Y:S01]  /*1de0*/  LDC R6, c[0x0][0x288] ;  /* 0x0000a200ff067b82 */ /* 0x000ee20000000800 */
[--C-:B------:R-:W-:Y:S01]  /*1df0*/  SHF.R.U32.HI R0, RZ, 0x2, R18.reuse ;  /* 0x00000002ff007819 */ /* 0x100fe20000011612 */
[----:B------:R-:W-:Y:S01]  /*1e00*/  IMAD.SHL.U32 R61, R61, 0x40, RZ ;  /* 0x000000403d3d7824 */ /* 0x000fe200078e00ff */
[----:B01----:R-:W-:Y:S01]  /*1e10*/  SHF.R.U32.HI R5, RZ, 0x7, R18 ;  /* 0x00000007ff057819 */ /* 0x003fe20000011612 */
[----:B------:R-:W-:Y:S01]  /*1e20*/  UIADD3 UR39, UR40, UR39, URZ ;  /* 0x0000002728277290 */ /* 0x000fe2000fffe03f */
[----:B--2---:R-:W-:Y:S01]  /*1e30*/  LOP3.LUT R3, R0, 0x7, RZ, 0xc0, !PT ;  /* 0x0000000700037812 */ /* 0x004fe200078ec0ff */
[C---:B------:R-:W-:Y:S01]  /*1e40*/  IMAD.SHL.U32 R10, R18.reuse, 0x2, RZ ;  /* 0x00000002120a7824 */ /* 0x040fe200078e00ff */
[----:B------:R-:W-:Y:S01]  /*1e50*/  LOP3.LUT R0, R5, 0x1, RZ, 0xc0, !PT ;  /* 0x0000000105007812 */ /* 0x000fe200078ec0ff */
[----:B------:R-:W-:Y:S01]  /*1e60*/  UISETP.GT.U32.AND UP0, UPT, UR39, 0x4, UPT ;  /* 0x000000042700788c */ /* 0x000fe2000bf04070 */
[C---:B------:R-:W-:Y:S01]  /*1e70*/  LOP3.LUT R5, R18.reuse, 0x3, RZ, 0xc0, !PT ;  /* 0x0000000312057812 */ /* 0x040fe200078ec0ff */
[----:B------:R-:W-:Y:S01]  /*1e80*/  ULDC UR7, c[0x0][0x284] ;  /* 0x0000a10000077ab9 */ /* 0x000fe20000000800 */
[----:B------:R-:W-:Y:S01]  /*1e90*/  LOP3.LUT R4, R18, 0x60, RZ, 0xc0, !PT ;  /* 0x0000006012047812 */ /* 0x000fe200078ec0ff */
[----:B------:R-:W-:Y:S01]  /*1ea0*/  IMAD.SHL.U32 R8, R0, 0x40, RZ ;  /* 0x0000004000087824 */ /* 0x000fe200078e00ff */
[----:B------:R-:W-:Y:S01]  /*1eb0*/  UISETP.LT.U32.AND UP0, UPT, UR40, 0x5, UP0 ;  /* 0x000000052800788c */ /* 0x000fe20008701070 */
[----:B------:R-:W-:Y:S01]  /*1ec0*/  SHF.R.S32.HI R15, RZ, 0x1f, R59 ;  /* 0x0000001fff0f7819 */ /* 0x000fe2000001143b */
[----:B------:R-:W-:Y:S01]  /*1ed0*/  UISETP.GE.U32.AND UP1, UPT, UR40, 0x5, UPT ;  /* 0x000000052800788c */ /* 0x000fe2000bf26070 */
[----:B------:R-:W-:Y:S01]  /*1ee0*/  SHF.R.U32.HI R4, RZ, 0x1, R4 ;  /* 0x00000001ff047819 */ /* 0x000fe20000011604 */
[----:B------:R-:W-:Y:S01]  /*1ef0*/  ULDC.64 UR8, c[0x0][0x5d0] ;  /* 0x0001740000087ab9 */ /* 0x000fe20000000a00 */
[C---:B------:R-:W-:Y:S01]  /*1f00*/  LOP3.LUT R10, R61.reuse, 0x6, R10, 0xf8, !PT ;  /* 0x000000063d0a7812 */ /* 0x040fe200078ef80a */
[----:B------:R-:W-:Y:S01]  /*1f10*/  UIMAD.WIDE.U32 UR4, UR39, -0x33333333, URZ ;  /* 0xcccccccd270478a5 */ /* 0x000fe2000f8e003f */
[--C-:B------:R-:W-:Y:S01]  /*1f20*/  IADD3 R7, RZ, -R4, -R3.reuse ;  /* 0x80000004ff077210 */ /* 0x100fe20007ffe803 */
[----:B------:R-:W-:Y:S01]  /*1f30*/  USEL UR6, URZ, 0x1, !UP0 ;  /* 0x000000013f067887 */ /* 0x000fe2000c000000 */
[----:B------:R-:W-:Y:S01]  /*1f40*/  LOP3.LUT R3, R8, 0x40, R3, 0xe2, !PT ;  /* 0x0000004008037812 */ /* 0x000fe200078ee203 */
[C---:B------:R-:W-:Y:S01]  /*1f50*/  IMAD.WIDE R8, R60.reuse, 0x80, RZ ;  /* 0x000000803c087825 */ /* 0x040fe200078e02ff */
[----:B---3--:R-:W-:Y:S01]  /*1f60*/  ISETP.GE.AND P0, PT, R61, R6, PT ;  /* 0x000000063d00720c */ /* 0x008fe20003f06270 */
[----:B------:R-:W-:Y:S01]  /*1f70*/  USHF.R.U32.HI UR4, URZ, 0x2, UR5 ;  /* 0x000000023f047899 */ /* 0x000fe20008011605 */
[----:B------:R-:W-:Y:S01]  /*1f80*/  SHF.R.S32.HI R11, RZ, 0x1f, R10 ;  /* 0x0000001fff0b7819 */ /* 0x000fe2000001140a */
[----:B------:R-:W-:Y:S01]  /*1f90*/  IMAD R12, R5, -0x2, R6 ;  /* 0xfffffffe050c7824 */ /* 0x000fe200078e0206 */
[----:B------:R-:W-:Y:S01]  /*1fa0*/  ULOP3.LUT UR38, UR38, UR6, URZ, 0x3c, !UPT ;  /* 0x0000000626267292 */ /* 0x000fe2000f8e3c3f */
[----:B------:R-:W-:Y:S01]  /*1fb0*/  IMAD.SHL.U32 R5, R60, 0x80, RZ ;  /* 0x000000803c057824 */ /* 0x000fe200078e00ff */
[----:B------:R-:W-:Y:S01]  /*1fc0*/  LOP3.LUT R73, R8, R3, R4, 0xfe, !PT ;  /* 0x0000000308497212 */ /* 0x000fe200078efe04 */
[----:B------:R-:W-:Y:S01]  /*1fd0*/  IMAD R6, R15, UR8, RZ ;  /* 0x000000080f067c24 */ /* 0x000fe2000f8e02ff */
[----:B------:R-:W-:Y:S01]  /*1fe0*/  UIMAD UR39, UR4, -0x5, UR39 ;  /* 0xfffffffb042778a4 */ /* 0x000fe2000f8e0227 */
[----:B------:R-:W-:Y:S01]  /*1ff0*/  IMAD R0, R0, -0x40, R7 ;  /* 0xffffffc000007824 */ /* 0x000fe200078e0207 */
[----:B------:R-:W-:Y:S01]  /*2000*/  ISETP.GE.OR P0, PT, R5, UR7, P0 ;  /* 0x0000000705007c0c */ /* 0x000fe20008706670 */
[C---:B------:R-:W-:Y:S01]  /*2010*/  IMAD R13, R59.reuse, UR9, R6 ;  /* 0x000000093b0d7c24 */ /* 0x040fe2000f8e0206 */
[----:B------:R-:W-:Y:S01]  /*2020*/  @UP1 ULOP3.LUT UR38, UR38, 0x1, UR4, 0x78, !UPT ;  /* 0x0000000126261892 */ /* 0x000fe2000f8e7804 */
[----:B------:R-:W-:Y:S01]  /*2030*/  IMAD.WIDE.U32 R6, R59, UR8, R10 ;  /* 0x000000083b067c25 */ /* 0x000fe2000f8e000a */
[----:B------:R-:W-:-:S03]  /*2040*/  IADD3 R3, -R5, UR7, R0 ;  /* 0x0000000705037c10 */ /* 0x000fc6000fffe100 */
[----:B------:R-:W-:Y:S02]  /*2050*/  IMAD.IADD R7, R7, 0x1, R13 ;  /* 0x0000000107077824 */ /* 0x000fe400078e020d */
[----:B------:R-:W-:Y:S02]  /*2060*/  IMAD.IADD R4, R12, 0x1, -R61 ;  /* 0x000000010c047824 */ /* 0x000fe400078e0a3d */
[----:B------:R-:W-:Y:S02]  /*2070*/  IMAD.MOV.U32 R0, RZ, RZ, -0x1 ;  /* 0xffffffffff007424 */ /* 0x000fe400078e00ff */
[----:B------:R-:W-:Y:S05]  /*2080*/  @P0 BRA `(.L_x_34) ;  /* 0x0000002000a40947 */ /* 0x000fea0003800000 */
[----:B------:R-:W0:Y:S01]  /*2090*/  LDC.64 R66, c[0x0][0x5c8] ;  /* 0x00017200ff427b82 */ /* 0x000e220000000a00 */
[----:B-----5:R-:W-:Y:S01]  /*20a0*/  FSETP.NEU.AND P0, PT, R57, RZ, PT ;  /* 0x000000ff3900720b */ /* 0x020fe20003f0d000 */
[----:B------:R-:W-:Y:S01]  /*20b0*/  BSSY B0, `(.L_x_34) ;  /* 0x0000226000007945 */ /* 0x000fe20003800000 */
[----:B------:R-:W-:-:S04]  /*20c0*/  ISETP.GT.AND P2, PT, R4, RZ, PT ;  /* 0x000000ff0400720c */ /* 0x000fc80003f44270 */
[----:B------:R-:W-:Y:S01]  /*20d0*/  ISETP.GT.AND P1, PT, R3, RZ, P2 ;  /* 0x000000ff0300720c */ /* 0x000fe20001724270 */
[-C--:B0-----:R-:W-:Y:S02]  /*20e0*/  IMAD R12, R9, R66.reuse, RZ ;  /* 0x00000042090c7224 */ /* 0x081fe400078e02ff */
[----:B------:R-:W-:-:S04]  /*20f0*/  IMAD.WIDE.U32 R60, R73, R66, R6 ;  /* 0x00000042493c7225 */ /* 0x000fc800078e0006 */
[----:B------:R-:W-:-:S04]  /*2100*/  IMAD R5, R73, R67, R12 ;  /* 0x0000004349057224 */ /* 0x000fc800078e020c */
[----:B------:R-:W-:Y:S01]  /*2110*/  IMAD.IADD R75, R61, 0x1, R5 ;  /* 0x000000013d4b7824 */ /* 0x000fe200078e0205 */
[----:B------:R-:W-:Y:S06]  /*2120*/  @!P0 BRA `(.L_x_35) ;  /* 0x0000001400e88947 */ /* 0x000fec0003800000 */
[----:B------:R-:W0:Y:S01]  /*2130*/  LDC.64 R64, c[0x0][0x5b8] ;  /* 0x00016e00ff407b82 */ /* 0x000e220000000a00 */
[----:B------:R-:W-:-:S07]  /*2140*/  ULDC.64 UR4, c[0x0][0x5c0] ;  /* 0x0001700000047ab9 */ /* 0x000fce0000000a00 */
[----:B------:R-:W1:Y:S08]  /*2150*/  LDC.64 R68, c[0x0][0x5b0] ;  /* 0x00016c00ff447b82 */ /* 0x000e700000000a00 */
[----:B------:R-:W2:Y:S01]  /*2160*/  LDC.64 R70, c[0x0][0x5a8] ;  /* 0x00016a00ff467b82 */ /* 0x000ea20000000a00 */
[-C--:B0-----:R-:W-:Y:S02]  /*2170*/  IMAD R6, R15, R64.reuse, RZ ;  /* 0x000000400f067224 */ /* 0x081fe400078e02ff */
[----:B------:R-:W-:-:S04]  /*2180*/  IMAD.WIDE.U32 R62, R59, R64, R10 ;  /* 0x000000403b3e7225 */ /* 0x000fc800078e000a */
[----:B------:R-:W-:Y:S02]  /*2190*/  IMAD R61, R59, R65, R6 ;  /* 0x000000413b3d7224 */ /* 0x000fe400078e0206 */
[-C--:B-1----:R-:W-:Y:S02]  /*21a0*/  IMAD R8, R9, R68.reuse, RZ ;  /* 0x0000004409087224 */ /* 0x082fe400078e02ff */
[----:B------:R-:W-:Y:S02]  /*21b0*/  IMAD.IADD R13, R63, 0x1, R61 ;  /* 0x000000013f0d7824 */ /* 0x000fe400078e023d */
[----:B------:R-:W-:Y:S02]  /*21c0*/  IMAD.MOV.U32 R12, RZ, RZ, R62 ;  /* 0x000000ffff0c7224 */ /* 0x000fe400078e003e */
[C---:B------:R-:W-:Y:S02]  /*21d0*/  IMAD R65, R73.reuse, R69, R8 ;  /* 0x0000004549417224 */ /* 0x040fe400078e0208 */
[----:B------:R-:W-:-:S04]  /*21e0*/  IMAD.WIDE.U32 R6, R73, R68, R12 ;  /* 0x0000004449067225 */ /* 0x000fc800078e000c */
[----:B------:R-:W-:Y:S01]  /*21f0*/  IMAD.IADD R5, R7, 0x1, R65 ;  /* 0x0000000107057824 */ /* 0x000fe200078e0241 */
[----:B--2---:R-:W-:-:S04]  /*2200*/  LEA R14, P0, R6, R70, 0x1 ;  /* 0x00000046060e7211 */ /* 0x004fc800078008ff */
[----:B------:R-:W-:-:S05]  /*2210*/  LEA.HI.X R15, R6, R71, R5, 0x1, P0 ;  /* 0x00000047060f7211 */ /* 0x000fca00000f0c05 */
[----:B------:R0:W2:Y:S01]  /*2220*/  @P1 LDG.E.LTC128B.U16 R5, desc[UR36][R14.64] ;  /* 0x000000240e051981 */ /* 0x0000a2000c1e1520 */
[----:B------:R-:W-:Y:S01]  /*2230*/  IMAD.WIDE.U32 R6, R73, R68, R10 ;  /* 0x0000004449067225 */ /* 0x000fe200078e000a */
[----:B------:R-:W-:Y:S03]  /*2240*/  BSSY B1, `(.L_x_36) ;  /* 0x0000013000017945 */ /* 0x000fe60003800000 */
[----:B------:R-:W-:Y:S02]  /*2250*/  IMAD.IADD R7, R65, 0x1, R7 ;  /* 0x0000000141077824 */ /* 0x000fe400078e0207 */
[----:B------:R-:W-:Y:S01]  /*2260*/  IMAD.WIDE.U32 R20, R59, R64, R6 ;  /* 0x000000403b147225 */ /* 0x000fe200078e0006 */
[----:B0-----:R-:W-:-:S03]  /*2270*/  SHF.L.U64.HI R15, R68, 0x3, R69 ;  /* 0x00000003440f7819 */ /* 0x001fc60000010245 */
[----:B------:R-:W-:Y:S01]  /*2280*/  IMAD.IADD R7, R61, 0x1, R21 ;  /* 0x000000013d077824 */ /* 0x000fe200078e0215 */
[----:B------:R-:W-:Y:S01]  /*2290*/  LEA R6, P4, R20, R70, 0x1 ;  /* 0x0000004614067211 */ /* 0x000fe200078808ff */
[----:B------:R-:W-:-:S03]  /*22a0*/  IMAD.SHL.U32 R14, R68, 0x8, RZ ;  /* 0x00000008440e7824 */ /* 0x000fc600078e00ff */
[----:B------:R-:W-:Y:S01]  /*22b0*/  LEA.HI.X R7, R20, R71, R7, 0x1, P4 ;  /* 0x0000004714077211 */ /* 0x000fe200020f0c07 */
[----:B--2---:R-:W-:-:S04]  /*22c0*/  IMAD.U32 R8, R5, 0x10000, RZ ;  /* 0x0001000005087824 */ /* 0x004fc800078e00ff */
[----:B------:R-:W-:Y:S01]  /*22d0*/  FMUL R9, R8, R57 ;  /* 0x0000003908097220 */ /* 0x000fe20000400000 */
[----:B------:R-:W-:-:S03]  /*22e0*/  LEA R8, P0, R60, UR4, 0x1 ;  /* 0x000000043c087c11 */ /* 0x000fc6000f8008ff */
[----:B------:R-:W-:Y:S01]  /*22f0*/  FFMA R24, R24, R56, R9 ;  /* 0x0000003818187223 */ /* 0x000fe20000000009 */
[----:B------:R-:W-:Y:S02]  /*2300*/  LEA.HI.X R9, R60, UR5, R75, 0x1, P0 ;  /* 0x000000053c097c11 */ /* 0x000fe400080f0c4b */
[----:B------:R-:W-:Y:S02]  /*2310*/  ISETP.GT.AND P0, PT, R4, 0x1, PT ;  /* 0x000000010400780c */ /* 0x000fe40003f04270 */
[----:B------:R-:W-:Y:S02]  /*2320*/  F2FP.BF16.F32.PACK_AB R24, RZ, R24 ;  /* 0x00000018ff18723e */ /* 0x000fe400000010ff */
[----:B------:R-:W-:-:S03]  /*2330*/  ISETP.GT.AND P3, PT, R3, RZ, P0 ;  /* 0x000000ff0300720c */ /* 0x000fc60000764270 */
[----:B------:R0:W-:Y:S10]  /*2340*/  @P1 STG.E.U16 desc[UR36][R8.64], R24 ;  /* 0x0000001808001986 */ /* 0x0001f4000c101524 */
[----:B------:R-:W-:Y:S05]  /*2350*/  @!P3 BRA `(.L_x_37) ;  /* 0x000000000004b947 */ /* 0x000fea0003800000 */
[----:B------:R1:W5:Y:S02]  /*2360*/  LDG.E.LTC128B.U16 R5, desc[UR36][R6.64+0x2] ;  /* 0x0000022406057981 */ /* 0x000364000c1e1520 */
.L_x_37:
[----:B------:R-:W-:Y:S05]  /*2370*/  BSYNC B1 ;  /* 0x0000000000017941 */ /* 0x000fea0003800000 */
.L_x_36:
[----:B-----5:R-:W-:Y:S01]  /*2380*/  IMAD.U32 R12, R5, 0x10000, RZ ;  /* 0x00010000050c7824 */ /* 0x020fe200078e00ff */
[----:B------:R-:W-:Y:S01]  /*2390*/  ISETP.GT.AND P2, PT, R3, 0x8, P2 ;  /* 0x000000080300780c */ /* 0x000fe20001744270 */
[----:B------:R-:W-:Y:S01]  /*23a0*/  IMAD.WIDE.U32 R20, R73, R68, R14 ;  /* 0x0000004449147225 */ /* 0x000fe200078e000e */
[----:B0-----:R-:W-:-:S03]  /*23b0*/  PRMT R24, R5, 0x7610, R24 ;  /* 0x0000761005187816 */ /* 0x001fc60000000018 */
[----:B------:R-:W-:Y:S01]  /*23c0*/  FMUL R12, R12, R57 ;  /* 0x000000390c0c7220 */ /* 0x000fe20000400000 */
[----:B------:R-:W-:Y:S01]  /*23d0*/  IMAD.IADD R65, R65, 0x1, R21 ;  /* 0x0000000141417824 */ /* 0x000fe200078e0215 */
[----:B------:R-:W-:Y:S02]  /*23e0*/  IADD3 R62, P1, R62, R20, RZ ;  /* 0x000000143e3e7210 */ /* 0x000fe40007f3e0ff */
[----:B------:R-:W-:-:S03]  /*23f0*/  FFMA R12, R25, R56, R12 ;  /* 0x00000038190c7223 */ /* 0x000fc6000000000c */
[----:B------:R-:W-:Y:S02]  /*2400*/  IMAD.X R13, R65, 0x1, R13, P1 ;  /* 0x00000001410d7824 */ /* 0x000fe400008e060d */
[----:B------:R-:W-:Y:S02]  /*2410*/  F2FP.BF16.F32.PACK_AB R12, RZ, R12 ;  /* 0x0000000cff0c723e */ /* 0x000fe400000010ff */
[----:B------:R-:W-:Y:S02]  /*2420*/  LEA R14, P1, R62, R70, 0x1 ;  /* 0x000000463e0e7211 */ /* 0x000fe400078208ff */
[----:B------:R-:W-:Y:S02]  /*2430*/  PRMT R21, R12, 0x7610, R21 ;  /* 0x000076100c157816 */ /* 0x000fe40000000015 */
[----:B------:R-:W-:-:S03]  /*2440*/  LEA.HI.X R15, R62, R71, R13, 0x1, P1 ;  /* 0x000000473e0f7211 */ /* 0x000fc600008f0c0d */
[----:B------:R0:W-:Y:S04]  /*2450*/  @P3 STG.E.U16 desc[UR36][R8.64+0x2], R21 ;  /* 0x0000021508003986 */ /* 0x0001e8000c101524 */
[----:B------:R-:W2:Y:S01]  /*2460*/  @P2 LDG.E.LTC128B.U16 R24, desc[UR36][R14.64] ;  /* 0x000000240e182981 */ /* 0x000ea2000c1e1520 */
[----:B------:R-:W-:Y:S01]  /*2470*/  IADD3 R20, P1, R10, R20, RZ ;  /* 0x000000140a147210 */ /* 0x000fe20007f3e0ff */
[----:B------:R-:W-:Y:S01]  /*2480*/  BSSY B1, `(.L_x_38) ;  /* 0x0000011000017945 */ /* 0x000fe20003800000 */
[C---:B------:R-:W-:Y:S02]  /*2490*/  SHF.L.U64.HI R13, R66.reuse, 0x4, R67 ;  /* 0x00000004420d7819 */ /* 0x040fe40000010243 */
[----:B------:R-:W-:Y:S01]  /*24a0*/  ISETP.GT.AND P0, PT, R3, 0x8, P0 ;  /* 0x000000080300780c */ /* 0x000fe20000704270 */
[----:B0-----:R-:W-:Y:S01]  /*24b0*/  IMAD.X R21, R11, 0x1, R65, P1 ;  /* 0x000000010b157824 */ /* 0x001fe200008e0641 */
[----:B------:R-:W-:Y:S01]  /*24c0*/  LEA R12, P1, R66, R8, 0x4 ;  /* 0x00000008420c7211 */ /* 0x000fe200078220ff */
[----:B------:R-:W-:-:S04]  /*24d0*/  IMAD.WIDE.U32 R20, R59, R64, R20 ;  /* 0x000000403b147225 */ /* 0x000fc800078e0014 */
[----:B------:R-:W-:Y:S02]  /*24e0*/  IMAD.X R13, R13, 0x1, R9, P1 ;  /* 0x000000010d0d7824 */ /* 0x000fe400008e0609 */
[----:B------:R-:W-:Y:S02]  /*24f0*/  IMAD.IADD R11, R61, 0x1, R21 ;  /* 0x000000013d0b7824 */ /* 0x000fe400078e0215 */
[----:B--2---:R-:W-:-:S04]  /*2500*/  IMAD.U32 R10, R24, 0x10000, RZ ;  /* 0x00010000180a7824 */ /* 0x004fc800078e00ff */
[----:B------:R-:W-:Y:S01]  /*2510*/  FMUL R5, R10, R57 ;  /* 0x000000390a057220 */ /* 0x000fe20000400000 */
[----:B------:R-:W-:-:S03]  /*2520*/  LEA R10, P3, R20, R70, 0x1 ;  /* 0x00000046140a7211 */ /* 0x000fc600078608ff */
[----:B------:R-:W-:Y:S01]  /*2530*/  FFMA R5, R26, R56, R5 ;  /* 0x000000381a057223 */ /* 0x000fe20000000005 */
[----:B------:R-:W-:-:S04]  /*2540*/  LEA.HI.X R11, R20, R71, R11, 0x1, P3 ;  /* 0x00000047140b7211 */ /* 0x000fc800018f0c0b */
[----:B------:R-:W-:-:S05]  /*2550*/  F2FP.BF16.F32.PACK_AB R5, RZ, R5 ;  /* 0x00000005ff05723e */ /* 0x000fca00000010ff */
[----:B------:R0:W-:Y:S01]  /*2560*/  @P2 STG.E.U16 desc[UR36][R12.64], R5 ;  /* 0x000000050c002986 */ /* 0x0001e2000c101524 */
[----:B------:R-:W-:Y:S05]  /*2570*/  @!P0 BRA `(.L_x_39) ;  /* 0x0000000000048947 */ /* 0x000fea0003800000 */
[----:B------:R2:W5:Y:S02]  /*2580*/  LDG.E.LTC128B.U16 R24, desc[UR36][R10.64+0x2] ;  /* 0x000002240a187981 */ /* 0x000564000c1e1520 */
.L_x_39:
[----:B------:R-:W-:Y:S05]  /*2590*/  BSYNC B1 ;  /* 0x0000000000017941 */ /* 0x000fea0003800000 */
.L_x_38:
[----:B-----5:R-:W-:Y:S01]  /*25a0*/  IMAD.U32 R14, R24, 0x10000, RZ ;  /* 0x00010000180e7824 */ /* 0x020fe200078e00ff */
[----:B------:R-:W-:Y:S01]  /*25b0*/  ISETP.GT.AND P1, PT, R4, 0x8, PT ;  /* 0x000000080400780c */ /* 0x000fe20003f24270 */
[----:B------:R-:W-:Y:S02]  /*25c0*/  BSSY B1, `(.L_x_40) ;  /* 0x0000008000017945 */ /* 0x000fe40003800000 */
[----:B------:R-:W-:Y:S01]  /*25d0*/  FMUL R14, R14, R57 ;  /* 0x000000390e0e7220 */ /* 0x000fe20000400000 */
[----:B------:R-:W-:-:S03]  /*25e0*/  ISETP.GT.AND P2, PT, R3, RZ, P1 ;  /* 0x000000ff0300720c */ /* 0x000fc60000f44270 */
[----:B------:R-:W-:-:S05]  /*25f0*/  FFMA R14, R27, R56, R14 ;  /* 0x000000381b0e7223 */ /* 0x000fca000000000e */
[----:B------:R-:W-:-:S05]  /*2600*/  F2FP.BF16.F32.PACK_AB R14, RZ, R14 ;  /* 0x0000000eff0e723e */ /* 0x000fca00000010ff */
[----:B------:R3:W-:Y:S01]  /*2610*/  @P0 STG.E.U16 desc[UR36][R12.64+0x2], R14 ;  /* 0x0000020e0c000986 */ /* 0x0007e2000c101524 */
[----:B------:R-:W-:Y:S05]  /*2620*/  @!P2 BRA `(.L_x_41) ;  /* 0x000000000004a947 */ /* 0x000fea0003800000 */
[----:B------:R4:W5:Y:S02]  /*2630*/  LDG.E.LTC128B.U16 R24, desc[UR36][R6.64+0x10] ;  /* 0x0000102406187981 */ /* 0x000964000c1e1520 */
.L_x_41:
[----:B------:R-:W-:Y:S05]  /*2640*/  BSYNC B1 ;  /* 0x0000000000017941 */ /* 0x000fea0003800000 */
.L_x_40:
[----:B---3-5:R-:W-:Y:S01]  /*2650*/  IMAD.U32 R14, R24, 0x10000, RZ ;  /* 0x00010000180e7824 */ /* 0x028fe200078e00ff */
[----:B------:R-:W-:Y:S01]  /*2660*/  ISETP.GT.AND P0, PT, R4, 0x9, PT ;  /* 0x000000090400780c */ /* 0x000fe20003f04270 */
[----:B------:R-:W-:Y:S02]  /*2670*/  BSSY B1, `(.L_x_42) ;  /* 0x0000008000017945 */ /* 0x000fe40003800000 */
[----:B0-----:R-:W-:Y:S01]  /*2680*/  FMUL R5, R14, R57 ;  /* 0x000000390e057220 */ /* 0x001fe20000400000 */
[----:B------:R-:W-:-:S03]  /*2690*/  ISETP.GT.AND P3, PT, R3, RZ, P0 ;  /* 0x000000ff0300720c */ /* 0x000fc60000764270 */
[----:B------:R-:W-:-:S05]  /*26a0*/  FFMA R5, R28, R56, R5 ;  /* 0x000000381c057223 */ /* 0x000fca0000000005 */
[----:B------:R-:W-:-:S05]  /*26b0*/  F2FP.BF16.F32.PACK_AB R5, RZ, R5 ;  /* 0x00000005ff05723e */ /* 0x000fca00000010ff */
[----:B------:R0:W-:Y:S01]  /*26c0*/  @P2 STG.E.U16 desc[UR36][R8.64+0x10], R5 ;  /* 0x0000100508002986 */ /* 0x0001e2000c101524 */
[----:B------:R-:W-:Y:S05]  /*26d0*/  @!P3 BRA `(.L_x_43) ;  /* 0x000000000004b947 */ /* 0x000fea0003800000 */
[----:B------:R3:W5:Y:S02]  /*26e0*/  LDG.E.LTC128B.U16 R24, desc[UR36][R6.64+0x12] ;  /* 0x0000122406187981 */ /* 0x000764000c1e1520 */
.L_x_43:
[----:B------:R-:W-:Y:S05]  /*26f0*/  BSYNC B1 ;  /* 0x0000000000017941 */ /* 0x000fea0003800000 */
.L_x_42:
[----:B-----5:R-:W-:Y:S01]  /*2700*/  IMAD.U32 R14, R24, 0x10000, RZ ;  /* 0x00010000180e7824 */ /* 0x020fe200078e00ff */
[----:B------:R-:W-:Y:S01]  /*2710*/  ISETP.GT.AND P1, PT, R3, 0x8, P1 ;  /* 0x000000080300780c */ /* 0x000fe20000f24270 */
[----:B------:R-:W-:Y:S02]  /*2720*/  BSSY B1, `(.L_x_44) ;  /* 0x0000007000017945 */ /* 0x000fe40003800000 */
[----:B------:R-:W-:-:S04]  /*2730*/  FMUL R14, R14, R57 ;  /* 0x000000390e0e7220 */ /* 0x000fc80000400000 */
[----:B------:R-:W-:-:S05]  /*2740*/  FFMA R14, R29, R56, R14 ;  /* 0x000000381d0e7223 */ /* 0x000fca000000000e */
[----:B------:R-:W-:-:S05]  /*2750*/  F2FP.BF16.F32.PACK_AB R14, RZ, R14 ;  /* 0x0000000eff0e723e */ /* 0x000fca00000010ff */
[----:B------:R0:W-:Y:S01]  /*2760*/  @P3 STG.E.U16 desc[UR36][R8.64+0x12], R14 ;  /* 0x0000120e08003986 */ /* 0x0001e2000c101524 */
[----:B------:R-:W-:Y:S05]  /*2770*/  @!P1 BRA `(.L_x_45) ;  /* 0x0000000000049947 */ /* 0x000fea0003800000 */
[----:B------:R0:W5:Y:S02]  /*2780*/  LDG.E.LTC128B.U16 R24, desc[UR36][R10.64+0x10] ;  /* 0x000010240a187981 */ /* 0x000164000c1e1520 */
.L_x_45:
[----:B------:R-:W-:Y:S05]  /*2790*/  BSYNC B1 ;  /* 0x0000000000017941 */ /* 0x000fea0003800000 */
.L_x_44:
[----:B0----5:R-:W-:Y:S01]  /*27a0*/  IMAD.U32 R14, R24, 0x10000, RZ ;  /* 0x00010000180e7824 */ /* 0x021fe200078e00ff */
        /* <DEDUP_REMOVED lines=8> */
.L_x_47:
[----:B------:R-:W-:Y:S05]  /*2830*/  BSYNC B1 ;  /* 0x0000000000017941 */ /* 0x000fea0003800000 */
.L_x_46:
        /* <DEDUP_REMOVED lines=10> */
.L_x_49:
[----:B------:R-:W-:Y:S05]  /*28e0*/  BSYNC B1 ;  /* 0x0000000000017941 */ /* 0x000fea0003800000 */
.L_x_48:
[----:B0----5:R-:W-:Y:S01]  /*28f0*/  IMAD.U32 R14, R24, 0x10000, RZ ;  /* 0x00010000180e7824 */ /* 0x021fe200078e00ff */
        /* <DEDUP_REMOVED lines=9> */
.L_x_51:
[----:B------:R-:W-:Y:S05]  /*2990*/  BSYNC B1 ;  /* 0x0000000000017941 */ /* 0x000fea0003800000 */
.L_x_50:
        /* <DEDUP_REMOVED lines=9> */
.L_x_53:
[----:B------:R-:W-:Y:S05]  /*2a30*/  BSYNC B1 ;  /* 0x0000000000017941 */ /* 0x000fea0003800000 */
.L_x_52:
        /* <DEDUP_REMOVED lines=9> */
.L_x_55:
[----:B------:R-:W-:Y:S05]  /*2ad0*/  BSYNC B1 ;  /* 0x0000000000017941 */ /* 0x000fea0003800000 */
.L_x_54:
        /* <DEDUP_REMOVED lines=10> */
.L_x_57:
[----:B------:R-:W-:Y:S05]  /*2b80*/  BSYNC B1 ;  /* 0x0000000000017941 */ /* 0x000fea0003800000 */
.L_x_56:
        /* <DEDUP_REMOVED lines=10> */
.L_x_59:
[----:B------:R-:W-:Y:S05]  /*2c30*/  BSYNC B1 ;  /* 0x0000000000017941 */ /* 0x000fea0003800000 */
.L_x_58:
        /* <DEDUP_REMOVED lines=9> */
.L_x_61:
[----:B------:R-:W-:Y:S05]  /*2cd0*/  BSYNC B1 ;  /* 0x0000000000017941 */ /* 0x000fea0003800000 */
.L_x_60:
        /* <DEDUP_REMOVED lines=9> */
.L_x_63:
[----:B------:R-:W-:Y:S05]  /*2d70*/  BSYNC B1 ;  /* 0x0000000000017941 */ /* 0x000fea0003800000 */
.L_x_62:
        /* <DEDUP_REMOVED lines=10> */
.L_x_65:
[----:B------:R-:W-:Y:S05]  /*2e20*/  BSYNC B1 ;  /* 0x0000000000017941 */ /* 0x000fea0003800000 */
.L_x_64:
        /* <DEDUP_REMOVED lines=10> */
.L_x_67:
[----:B------:R-:W-:Y:S05]  /*2ed0*/  BSYNC B1 ;  /* 0x0000000000017941 */ /* 0x000fea0003800000 */
.L_x_66:
        /* <DEDUP_REMOVED lines=9> */
.L_x_69:
[----:B------:R-:W-:Y:S05]  /*2f70*/  BSYNC B1 ;  /* 0x0000000000017941 */ /* 0x000fea0003800000 */
.L_x_68:
        /* <DEDUP_REMOVED lines=9> */
.L_x_71:
[----:B------:R-:W-:Y:S05]  /*3010*/  BSYNC B1 ;  /* 0x0000000000017941 */ /* 0x000fea0003800000 */
.L_x_70:
        /* <DEDUP_REMOVED lines=10> */
.L_x_73:
[----:B------:R-:W-:Y:S05]  /*30c0*/  BSYNC B1 ;  /* 0x0000000000017941 */ /* 0x000fea0003800000 */
.L_x_72:
        /* <DEDUP_REMOVED lines=10> */
.L_x_75:
[----:B------:R-:W-:Y:S05]  /*3170*/  BSYNC B1 ;  /* 0x0000000000017941 */ /* 0x000fea0003800000 */
.L_x_74:
        /* <DEDUP_REMOVED lines=9> */
.L_x_77:
[----:B------:R-:W-:Y:S05]  /*3210*/  BSYNC B1 ;  /* 0x0000000000017941 */ /* 0x000fea0003800000 */
.L_x_76:
        /* <DEDUP_REMOVED lines=9> */
.L_x_79:
[----:B------:R-:W-:Y:S05]  /*32b0*/  BSYNC B1 ;  /* 0x0000000000017941 */ /* 0x000fea0003800000 */
.L_x_78:
        /* <DEDUP_REMOVED lines=10> */
.L_x_81:
[----:B------:R-:W-:Y:S05]  /*3360*/  BSYNC B1 ;  /* 0x0000000000017941 */ /* 0x000fea0003800000 */
.L_x_80:
        /* <DEDUP_REMOVED lines=10> */
.L_x_83:
[----:B------:R-:W-:Y:S05]  /*3410*/  BSYNC B1 ;  /* 0x0000000000017941 */ /* 0x000fea0003800000 */
.L_x_82:
        /* <DEDUP_REMOVED lines=9> */
.L_x_85:
[----:B------:R-:W-:Y:S05]  /*34b0*/  BSYNC B1 ;  /* 0x0000000000017941 */ /* 0x000fea0003800000 */
.L_x_84:
        /* <DEDUP_REMOVED lines=9> */
.L_x_87:
[----:B------:R-:W-:Y:S05]  /*3550*/  BSYNC B1 ;  /* 0x0000000000017941 */ /* 0x000fea0003800000 */
.L_x_86:
        /* <DEDUP_REMOVED lines=10> */
.L_x_89:
[----:B------:R-:W-:Y:S05]  /*3600*/  BSYNC B1 ;  /* 0x0000000000017941 */ /* 0x000fea0003800000 */
.L_x_88:
[----:B0----5:R-:W-:Y:S01]  /*3610*/  IMAD.U32 R14, R24, 0x10000, RZ ;  /* 0x00010000180e7824 */ /* 0x021fe200078e00ff */
[----:B------:R-:W-:Y:S01]  /*3620*/  ISETP.GT.AND P0, PT, R4, 0x39, PT ;  /* 0x000000390400780c */ /* 0x000fe20003f04270 */
[----:B------:R-:W-:Y:S01]  /*3630*/  @P2 IMAD.MOV.U32 R4, RZ, RZ, R8 ;  /* 0x000000ffff042224 */ /* 0x000fe200078e0008 */
[----:B------:R-:W-:Y:S01]  /*3640*/  BSSY B1, `(.L_x_90) ;  /* 0x000000a000017945 */ /* 0x000fe20003800000 */
[----:B------:R-:W-:Y:S01]  /*3650*/  FMUL R5, R14, R57 ;  /* 0x000000390e057220 */ /* 0x000fe20000400000 */
[----:B------:R-:W-:-:S03]  /*3660*/  ISETP.GT.AND P3, PT, R3, RZ, P0 ;  /* 0x000000ff0300720c */ /* 0x000fc60000764270 */
[----:B------:R-:W-:-:S05]  /*3670*/  FFMA R5, R52, R56, R5 ;  /* 0x0000003834057223 */ /* 0x000fca0000000005 */
[----:B------:R-:W-:-:S04]  /*3680*/  F2FP.BF16.F32.PACK_AB R5, RZ, R5 ;  /* 0x00000005ff05723e */ /* 0x000fc800000010ff */
[----:B------:R-:W-:Y:S01]  /*3690*/  PRMT R14, R5, 0x7610, R14 ;  /* 0x00007610050e7816 */ /* 0x000fe2000000000e */
[----:B------:R-:W-:-:S05]  /*36a0*/  @P2 IMAD.MOV.U32 R5, RZ, RZ, R9 ;  /* 0x000000ffff052224 */ /* 0x000fca00078e0009 */
[----:B------:R0:W-:Y:S01]  /*36b0*/  @P2 STG.E.U16 desc[UR36][R4.64+0x70], R14 ;  /* 0x0000700e04002986 */ /* 0x0001e2000c101524 */
[----:B------:R-:W-:Y:S05]  /*36c0*/  @!P3 BRA `(.L_x_91) ;  /* 0x000000000004b947 */ /* 0x000fea0003800000 */
[----:B------:R0:W5:Y:S02]  /*36d0*/  LDG.E.LTC128B.U16 R24, desc[UR36][R6.64+0x72] ;  /* 0x0000722406187981 */ /* 0x000164000c1e1520 */
.L_x_91:
[----:B------:R-:W-:Y:S05]  /*36e0*/  BSYNC B1 ;  /* 0x0000000000017941 */ /* 0x000fea0003800000 */
.L_x_90:
        /* <DEDUP_REMOVED lines=9> */
.L_x_93:
[----:B------:R-:W-:Y:S05]  /*3780*/  BSYNC B1 ;  /* 0x0000000000017941 */ /* 0x000fea0003800000 */
.L_x_92:
[----:B0----5:R-:W-:Y:S01]  /*3790*/  IMAD.U32 R4, R24, 0x10000, RZ ;  /* 0x0001000018047824 */ /* 0x021fe200078e00ff */
[----:B------:R-:W-:Y:S01]  /*37a0*/  ISETP.GT.AND P0, PT, R3, 0x8, P0 ;  /* 0x000000080300780c */ /* 0x000fe20000704270 */
[----:B------:R-:W-:Y:S02]  /*37b0*/  BSSY B1, `(.L_x_94) ;  /* 0x000000a000017945 */ /* 0x000fe40003800000 */
[----:B------:R-:W-:Y:S01]  /*37c0*/  FMUL R5, R4, R57 ;  /* 0x0000003904057220 */ /* 0x000fe20000400000 */
[----:B------:R-:W-:-:S03]  /*37d0*/  @P1 IMAD.MOV.U32 R4, RZ, RZ, R12 ;  /* 0x000000ffff041224 */ /* 0x000fc600078e000c */
[----:B------:R-:W-:-:S05]  /*37e0*/  FFMA R5, R54, R56, R5 ;  /* 0x0000003836057223 */ /* 0x000fca0000000005 */
[----:B------:R-:W-:-:S04]  /*37f0*/  F2FP.BF16.F32.PACK_AB R5, RZ, R5 ;  /* 0x00000005ff05723e */ /* 0x000fc800000010ff */
[----:B-1-34-:R-:W-:Y:S01]  /*3800*/  PRMT R6, R5, 0x7610, R6 ;  /* 0x0000761005067816 */ /* 0x01afe20000000006 */
[----:B------:R-:W-:-:S05]  /*3810*/  @P1 IMAD.MOV.U32 R5, RZ, RZ, R13 ;  /* 0x000000ffff051224 */ /* 0x000fca00078e000d */
[----:B------:R0:W-:Y:S01]  /*3820*/  @P1 STG.E.U16 desc[UR36][R4.64+0x70], R6 ;  /* 0x0000700604001986 */ /* 0x0001e2000c101524 */
[----:B------:R-:W-:Y:S05]  /*3830*/  @!P0 BRA `(.L_x_95) ;  /* 0x0000000000048947 */ /* 0x000fea0003800000 */
[----:B------:R1:W5:Y:S02]  /*3840*/  LDG.E.LTC128B.U16 R24, desc[UR36][R10.64+0x72] ;  /* 0x000072240a187981 */ /* 0x000364000c1e1520 */
.L_x_95:
[----:B------:R-:W-:Y:S05]  /*3850*/  BSYNC B1 ;  /* 0x0000000000017941 */ /* 0x000fea0003800000 */
.L_x_94:
[----:B------:R-:W-:Y:S05]  /*3860*/  @!P0 BRA `(.L_x_96) ;  /* 0x0000000800a88947 */ /* 0x000fea0003800000 */
[----:B-----5:R-:W-:-:S04]  /*3870*/  IMAD.U32 R24, R24, 0x10000, RZ ;  /* 0x0001000018187824 */ /* 0x020fc800078e00ff */
[----:B------:R-:W-:-:S04]  /*3880*/  FMUL R24, R24, R57 ;  /* 0x0000003918187220 */ /* 0x000fc80000400000 */
[----:B------:R-:W-:-:S05]  /*3890*/  FFMA R24, R55, R56, R24 ;  /* 0x0000003837187223 */ /* 0x000fca0000000018 */
[----:B------:R-:W-:-:S05]  /*38a0*/  F2FP.BF16.F32.PACK_AB R24, RZ, R24 ;  /* 0x00000018ff18723e */ /* 0x000fca00000010ff */
[----:B------:R3:W-:Y:S01]  /*38b0*/  STG.E.U16 desc[UR36][R12.64+0x72], R24 ;  /* 0x000072180c007986 */ /* 0x0007e2000c101524 */
[----:B------:R-:W-:Y:S05]  /*38c0*/  BRA `(.L_x_96) ;  /* 0x0000000800907947 */ /* 0x000fea0003800000 */
.L_x_35:
[----:B------:R-:W-:Y:S01]  /*38d0*/  ISETP.GT.AND P0, PT, R4, 0x1, PT ;  /* 0x000000010400780c */ /* 0x000fe20003f04270 */
[----:B------:R-:W-:Y:S01]  /*38e0*/  ULDC.64 UR4, c[0x0][0x5c0] ;  /* 0x0001700000047ab9 */ /* 0x000fe20000000a00 */
[-C--:B------:R-:W-:Y:S01]  /*38f0*/  FMUL R24, R24, R56.reuse ;  /* 0x0000003818187220 */ /* 0x080fe20000400000 */
[-C--:B------:R-:W-:Y:S01]  /*3900*/  FMUL R25, R25, R56.reuse ;  /* 0x0000003819197220 */ /* 0x080fe20000400000 */
[----:B------:R-:W-:Y:S01]  /*3910*/  ISETP.GT.AND P3, PT, R3, RZ, P0 ;  /* 0x000000ff0300720c */ /* 0x000fe20000764270 */
[-C--:B------:R-:W-:Y:S01]  /*3920*/  FMUL R26, R26, R56.reuse ;  /* 0x000000381a1a7220 */ /* 0x080fe20000400000 */
[----:B------:R-:W-:Y:S01]  /*3930*/  LEA R6, P4, R60, UR4, 0x1 ;  /* 0x000000043c067c11 */ /* 0x000fe2000f8808ff */
[----:B------:R-:W-:Y:S01]  /*3940*/  FMUL R27, R27, R56 ;  /* 0x000000381b1b7220 */ /* 0x000fe20000400000 */
[----:B------:R-:W-:Y:S01]  /*3950*/  F2FP.BF16.F32.PACK_AB R24, RZ, R24 ;  /* 0x00000018ff18723e */ /* 0x000fe200000010ff */
[-C--:B------:R-:W-:Y:S01]  /*3960*/  FMUL R28, R28, R56.reuse ;  /* 0x000000381c1c7220 */ /* 0x080fe20000400000 */
[----:B------:R-:W-:Y:S01]  /*3970*/  LEA.HI.X R7, R60, UR5, R75, 0x1, P4 ;  /* 0x000000053c077c11 */ /* 0x000fe2000a0f0c4b */
[-C--:B------:R-:W-:Y:S01]  /*3980*/  FMUL R29, R29, R56.reuse ;  /* 0x000000381d1d7220 */ /* 0x080fe20000400000 */
[----:B------:R-:W-:Y:S01]  /*3990*/  F2FP.BF16.F32.PACK_AB R25, RZ, R25 ;  /* 0x00000019ff19723e */ /* 0x000fe200000010ff */
[-C--:B------:R-:W-:Y:S01]  /*39a0*/  FMUL R30, R30, R56.reuse ;  /* 0x000000381e1e7220 */ /* 0x080fe20000400000 */
[----:B------:R-:W-:Y:S01]  /*39b0*/  SHF.L.U64.HI R67, R66, 0x4, R67 ;  /* 0x0000000442437819 */ /* 0x000fe20000010243 */
[----:B------:R-:W-:Y:S01]  /*39c0*/  @P1 STG.E.U16 desc[UR36][R6.64], R24 ;  /* 0x0000001806001986 */ /* 0x000fe2000c101524 */
[----:B------:R-:W-:Y:S01]  /*39d0*/  ISETP.GT.AND P1, PT, R4, 0x8, PT ;  /* 0x000000080400780c */ /* 0x000fe20003f24270 */
[----:B------:R-:W-:Y:S01]  /*39e0*/  FMUL R31, R31, R56 ;  /* 0x000000381f1f7220 */ /* 0x000fe20000400000 */
[C---:B------:R-:W-:Y:S01]  /*39f0*/  ISETP.GT.AND P4, PT, R3.reuse, 0x8, P0 ;  /* 0x000000080300780c */ /* 0x040fe20000784270 */
[----:B------:R-:W-:Y:S01]  /*3a00*/  @P3 STG.E.U16 desc[UR36][R6.64+0x2], R25 ;  /* 0x0000021906003986 */ /* 0x000fe2000c101524 */
[----:B------:R-:W-:Y:S01]  /*3a10*/  LEA R8, P3, R66, R6, 0x4 ;  /* 0x0000000642087211 */ /* 0x000fe200078620ff */
[-C--:B------:R-:W-:Y:S01]  /*3a20*/  FMUL R32, R32, R56.reuse ;  /* 0x0000003820207220 */ /* 0x080fe20000400000 */
[----:B------:R-:W-:Y:S01]  /*3a30*/  ISETP.GT.AND P2, PT, R3, 0x8, P2 ;  /* 0x000000080300780c */ /* 0x000fe20001744270 */
[-C--:B------:R-:W-:Y:S01]  /*3a40*/  FMUL R33, R33, R56.reuse ;  /* 0x0000003821217220 */ /* 0x080fe20000400000 */
[----:B------:R-:W-:Y:S01]  /*3a50*/  ISETP.GT.AND P0, PT, R4, 0x9, PT ;  /* 0x000000090400780c */ /* 0x000fe20003f04270 */
[----:B------:R-:W-:Y:S01]  /*3a60*/  IMAD.X R9, R67, 0x1, R7, P3 ;  /* 0x0000000143097824 */ /* 0x000fe200018e0607 */
[C---:B------:R-:W-:Y:S01]  /*3a70*/  ISETP.GT.AND P5, PT, R3.reuse, RZ, P1 ;  /* 0x000000ff0300720c */ /* 0x040fe20000fa4270 */
[-C--:B------:R-:W-:Y:S01]  /*3a80*/  FMUL R34, R34, R56.reuse ;  /* 0x0000003822227220 */ /* 0x080fe20000400000 */
[----:B------:R-:W-:Y:S01]  /*3a90*/  ISETP.GT.AND P3, PT, R3, RZ, P0 ;  /* 0x000000ff0300720c */ /* 0x000fe20000764270 */
[----:B------:R-:W-:Y:S01]  /*3aa0*/  FMUL R35, R35, R56 ;  /* 0x0000003823237220 */ /* 0x000fe20000400000 */
[----:B------:R-:W-:Y:S01]  /*3ab0*/  F2FP.BF16.F32.PACK_AB R26, RZ, R26 ;  /* 0x0000001aff1a723e */ /* 0x000fe200000010ff */
[-C--:B------:R-:W-:Y:S01]  /*3ac0*/  FMUL R36, R36, R56.reuse ;  /* 0x0000003824247220 */ /* 0x080fe20000400000 */
[----:B------:R-:W-:Y:S01]  /*3ad0*/  F2FP.BF16.F32.PACK_AB R27, RZ, R27 ;  /* 0x0000001bff1b723e */ /* 0x000fe200000010ff */
[----:B------:R-:W-:Y:S01]  /*3ae0*/  FMUL R37, R37, R56 ;  /* 0x0000003825257220 */ /* 0x000fe20000400000 */
[----:B------:R-:W-:Y:S01]  /*3af0*/  F2FP.BF16.F32.PACK_AB R28, RZ, R28 ;  /* 0x0000001cff1c723e */ /* 0x000fe200000010ff */
[----:B------:R-:W-:Y:S01]  /*3b00*/  @P2 STG.E.U16 desc[UR36][R8.64], R26 ;  /* 0x0000001a08002986 */ /* 0x000fe2000c101524 */
[----:B------:R-:W-:Y:S01]  /*3b10*/  F2FP.BF16.F32.PACK_AB R29, RZ, R29 ;  /* 0x0000001dff1d723e */ /* 0x000fe200000010ff */
[-C--:B------:R-:W-:Y:S01]  /*3b20*/  FMUL R38, R38, R56.reuse ;  /* 0x0000003826267220 */ /* 0x080fe20000400000 */
[----:B------:R-:W-:Y:S01]  /*3b30*/  ISETP.GT.AND P2, PT, R3, 0x8, P1 ;  /* 0x000000080300780c */ /* 0x000fe20000f44270 */
[----:B------:R-:W-:Y:S01]  /*3b40*/  @P4 STG.E.U16 desc[UR36][R8.64+0x2], R27 ;  /* 0x0000021b08004986 */ /* 0x000fe2000c101524 */
[----:B------:R-:W-:Y:S01]  /*3b50*/  ISETP.GT.AND P1, PT, R4, 0x10, PT ;  /* 0x000000100400780c */ /* 0x000fe20003f24270 */
[----:B------:R-:W-:Y:S01]  /*3b60*/  FMUL R39, R39, R56 ;  /* 0x0000003827277220 */ /* 0x000fe20000400000 */
[----:B------:R-:W-:Y:S01]  /*3b70*/  F2FP.BF16.F32.PACK_AB R30, RZ, R30 ;  /* 0x0000001eff1e723e */ /* 0x000fe200000010ff */
[----:B------:R-:W-:Y:S01]  /*3b80*/  @P5 STG.E.U16 desc[UR36][R6.64+0x10], R28 ;  /* 0x0000101c06005986 */ /* 0x000fe2000c101524 */
[C---:B------:R-:W-:Y:S01]  /*3b90*/  ISETP.GT.AND P4, PT, R3.reuse, RZ, P1 ;  /* 0x000000ff0300720c */ /* 0x040fe20000f84270 */
[-C--:B------:R-:W-:Y:S01]  /*3ba0*/  FMUL R40, R40, R56.reuse ;  /* 0x0000003828287220 */ /* 0x080fe20000400000 */
[----:B------:R-:W-:Y:S01]  /*3bb0*/  F2FP.BF16.F32.PACK_AB R31, RZ, R31 ;  /* 0x0000001fff1f723e */ /* 0x000fe200000010ff */
[----:B------:R-:W-:Y:S01]  /*3bc0*/  @P3 STG.E.U16 desc[UR36][R6.64+0x12], R29 ;  /* 0x0000121d06003986 */ /* 0x000fe2000c101524 */
[----:B------:R-:W-:Y:S01]  /*3bd0*/  ISETP.GT.AND P3, PT, R3, 0x8, P0 ;  /* 0x000000080300780c */ /* 0x000fe20000764270 */
[----:B------:R-:W-:Y:S01]  /*3be0*/  FMUL R41, R41, R56 ;  /* 0x0000003829297220 */ /* 0x000fe20000400000 */
[----:B------:R-:W-:Y:S01]  /*3bf0*/  ISETP.GT.AND P0, PT, R4, 0x11, PT ;  /* 0x000000110400780c */ /* 0x000fe20003f04270 */
[----:B------:R-:W-:Y:S01]  /*3c00*/  @P2 STG.E.U16 desc[UR36][R8.64+0x10], R30 ;  /* 0x0000101e08002986 */ /* 0x000fe2000c101524 */
[----:B------:R-:W-:Y:S01]  /*3c10*/  F2FP.BF16.F32.PACK_AB R32, RZ, R32 ;  /* 0x00000020ff20723e */ /* 0x000fe200000010ff */
[-C--:B------:R-:W-:Y:S01]  /*3c20*/  FMUL R42, R42, R56.reuse ;  /* 0x000000382a2a7220 */ /* 0x080fe20000400000 */
[----:B------:R-:W-:Y:S01]  /*3c30*/  ISETP.GT.AND P5, PT, R3, RZ, P0 ;  /* 0x000000ff0300720c */ /* 0x000fe200007a4270 */
[-C--:B------:R-:W-:Y:S01]  /*3c40*/  FMUL R43, R43, R56.reuse ;  /* 0x000000382b2b7220 */ /* 0x080fe20000400000 */
[----:B------:R-:W-:Y:S01]  /*3c50*/  ISETP.GT.AND P2, PT, R3, 0x8, P1 ;  /* 0x000000080300780c */ /* 0x000fe20000f44270 */
[-C--:B------:R-:W-:Y:S01]  /*3c60*/  FMUL R44, R44, R56.reuse ;  /* 0x000000382c2c7220 */ /* 0x080fe20000400000 */
[----:B------:R-:W-:Y:S01]  /*3c70*/  ISETP.GT.AND P1, PT, R4, 0x18, PT ;  /* 0x000000180400780c */ /* 0x000fe20003f24270 */
[-C--:B------:R-:W-:Y:S01]  /*3c80*/  FMUL R45, R45, R56.reuse ;  /* 0x000000382d2d7220 */ /* 0x080fe20000400000 */
[----:B------:R-:W-:Y:S01]  /*3c90*/  F2FP.BF16.F32.PACK_AB R33, RZ, R33 ;  /* 0x00000021ff21723e */ /* 0x000fe200000010ff */
[----:B------:R-:W-:Y:S01]  /*3ca0*/  @P3 STG.E.U16 desc[UR36][R8.64+0x12], R31 ;  /* 0x0000121f08003986 */ /* 0x000fe2000c101524 */
[C---:B------:R-:W-:Y:S01]  /*3cb0*/  ISETP.GT.AND P3, PT, R3.reuse, 0x8, P0 ;  /* 0x000000080300780c */ /* 0x040fe20000764270 */
[-C--:B------:R-:W-:Y:S01]  /*3cc0*/  FMUL R46, R46, R56.reuse ;  /* 0x000000382e2e7220 */ /* 0x080fe20000400000 */
[----:B------:R-:W-:Y:S01]  /*3cd0*/  ISETP.GT.AND P0, PT, R4, 0x19, PT ;  /* 0x000000190400780c */ /* 0x000fe20003f04270 */
[----:B------:R-:W-:Y:S01]  /*3ce0*/  @P4 STG.E.U16 desc[UR36][R6.64+0x20], R32 ;  /* 0x0000202006004986 */ /* 0x000fe2000c101524 */
[----:B------:R-:W-:Y:S01]  /*3cf0*/  ISETP.GT.AND P4, PT, R3, RZ, P1 ;  /* 0x000000ff0300720c */ /* 0x000fe20000f84270 */
[----:B------:R-:W-:Y:S01]  /*3d00*/  FMUL R47, R47, R56 ;  /* 0x000000382f2f7220 */ /* 0x000fe20000400000 */
[----:B------:R-:W-:Y:S01]  /*3d10*/  F2FP.BF16.F32.PACK_AB R34, RZ, R34 ;  /* 0x00000022ff22723e */ /* 0x000fe200000010ff */
[----:B------:R-:W-:Y:S01]  /*3d20*/  @P5 STG.E.U16 desc[UR36][R6.64+0x22], R33 ;  /* 0x0000222106005986 */ /* 0x000fe2000c101524 */
[----:B------:R-:W-:Y:S01]  /*3d30*/  ISETP.GT.AND P5, PT, R3, RZ, P0 ;  /* 0x000000ff0300720c */ /* 0x000fe200007a4270 */
[----:B------:R-:W-:Y:S01]  /*3d40*/  FMUL R48, R48, R56 ;  /* 0x0000003830307220 */ /* 0x000fe20000400000 */
[----:B------:R-:W-:Y:S01]  /*3d50*/  F2FP.BF16.F32.PACK_AB R35, RZ, R35 ;  /* 0x00000023ff23723e */ /* 0x000fe200000010ff */
[----:B------:R-:W-:Y:S01]  /*3d60*/  @P2 STG.E.U16 desc[UR36][R8.64+0x20], R34 ;  /* 0x0000202208002986 */ /* 0x000fe2000c101524 */
[----:B------:R-:W-:Y:S01]  /*3d70*/  F2FP.BF16.F32.PACK_AB R36, RZ, R36 ;  /* 0x00000024ff24723e */ /* 0x000fe200000010ff */
[-C--:B------:R-:W-:Y:S01]  /*3d80*/  FMUL R49, R49, R56.reuse ;  /* 0x0000003831317220 */ /* 0x080fe20000400000 */
[C---:B------:R-:W-:Y:S01]  /*3d90*/  ISETP.GT.AND P2, PT, R3.reuse, 0x8, P1 ;  /* 0x000000080300780c */ /* 0x040fe20000f44270 */
[----:B------:R-:W-:Y:S01]  /*3da0*/  @P3 STG.E.U16 desc[UR36][R8.64+0x22], R35 ;  /* 0x0000222308003986 */ /* 0x000fe2000c101524 */
[----:B------:R-:W-:Y:S01]  /*3db0*/  ISETP.GT.AND P1, PT, R4, 0x20, PT ;  /* 0x000000200400780c */ /* 0x000fe20003f24270 */
[-C--:B------:R-:W-:Y:S01]  /*3dc0*/  FMUL R50, R50, R56.reuse ;  /* 0x0000003832327220 */ /* 0x080fe20000400000 */
[----:B------:R-:W-:Y:S01]  /*3dd0*/  F2FP.BF16.F32.PACK_AB R37, RZ, R37 ;  /* 0x00000025ff25723e */ /* 0x000fe200000010ff */
[----:B------:R-:W-:Y:S01]  /*3de0*/  @P4 STG.E.U16 desc[UR36][R6.64+0x30], R36 ;  /* 0x0000302406004986 */ /* 0x000fe2000c101524 */
[----:B------:R-:W-:Y:S01]  /*3df0*/  ISETP.GT.AND P3, PT, R3, 0x8, P0 ;  /* 0x000000080300780c */ /* 0x000fe20000764270 */
[-C--:B------:R-:W-:Y:S01]  /*3e00*/  FMUL R51, R51, R56.reuse ;  /* 0x0000003833337220 */ /* 0x080fe20000400000 */
[----:B------:R-:W-:Y:S01]  /*3e10*/  ISETP.GT.AND P0, PT, R4, 0x21, PT ;  /* 0x000000210400780c */ /* 0x000fe20003f04270 */
[----:B------:R-:W-:Y:S01]  /*3e20*/  @P5 STG.E.U16 desc[UR36][R6.64+0x32], R37 ;  /* 0x0000322506005986 */ /* 0x000fe2000c101524 */
        /* <DEDUP_REMOVED lines=10> */
[----:B------:R-:W-:-:S02]  /*3ed0*/  F2FP.BF16.F32.PACK_AB R41, RZ, R41 ;  /* 0x00000029ff29723e */ /* 0x000fc400000010ff */
[C---:B------:R-:W-:Y:S01]  /*3ee0*/  ISETP.GT.AND P1, PT, R3.reuse, 0x8, P1 ;  /* 0x000000080300780c */ /* 0x040fe20000f24270 */
[----:B------:R-:W-:Y:S01]  /*3ef0*/  @P3 STG.E.U16 desc[UR36][R8.64+0x32], R39 ;  /* 0x0000322708003986 */ /* 0x000fe2000c101524 */
[C---:B------:R-:W-:Y:S02]  /*3f00*/  ISETP.GT.AND P2, PT, R3.reuse, 0x8, P0 ;  /* 0x000000080300780c */ /* 0x040fe40000744270 */
[C---:B------:R-:W-:Y:S01]  /*3f10*/  ISETP.GT.AND P0, PT, R4.reuse, 0x29, PT ;  /* 0x000000290400780c */ /* 0x040fe20003f04270 */
[----:B------:R-:W-:Y:S01]  /*3f20*/  @P4 STG.E.U16 desc[UR36][R6.64+0x40], R40 ;  /* 0x0000402806004986 */ /* 0x000fe2000c101524 */
[----:B------:R-:W-:Y:S02]  /*3f30*/  ISETP.GT.AND P4, PT, R4, 0x28, PT ;  /* 0x000000280400780c */ /* 0x000fe40003f84270 */
[----:B------:R-:W-:Y:S01]  /*3f40*/  F2FP.BF16.F32.PACK_AB R42, RZ, R42 ;  /* 0x0000002aff2a723e */ /* 0x000fe200000010ff */
[----:B------:R-:W-:Y:S01]  /*3f50*/  @P5 STG.E.U16 desc[UR36][R6.64+0x42], R41 ;  /* 0x0000422906005986 */ /* 0x000fe2000c101524 */
[----:B------:R-:W-:-:S02]  /*3f60*/  ISETP.GT.AND P5, PT, R3, RZ, P4 ;  /* 0x000000ff0300720c */ /* 0x000fc400027a4270 */
[C---:B------:R-:W-:Y:S01]  /*3f70*/  ISETP.GT.AND P3, PT, R3.reuse, RZ, P0 ;  /* 0x000000ff0300720c */ /* 0x040fe20000764270 */
[----:B------:R-:W-:Y:S01]  /*3f80*/  @P1 STG.E.U16 desc[UR36][R8.64+0x40], R42 ;  /* 0x0000402a08001986 */ /* 0x000fe2000c101524 */
[----:B------:R-:W-:Y:S02]  /*3f90*/  F2FP.BF16.F32.PACK_AB R43, RZ, R43 ;  /* 0x0000002bff2b723e */ /* 0x000fe400000010ff */
[----:B------:R-:W-:Y:S02]  /*3fa0*/  F2FP.BF16.F32.PACK_AB R44, RZ, R44 ;  /* 0x0000002cff2c723e */ /* 0x000fe400000010ff */
[C---:B------:R-:W-:Y:S01]  /*3fb0*/  ISETP.GT.AND P4, PT, R3.reuse, 0x8, P4 ;  /* 0x000000080300780c */ /* 0x040fe20002784270 */
[----:B------:R-:W-:Y:S01]  /*3fc0*/  @P2 STG.E.U16 desc[UR36][R8.64+0x42], R43 ;  /* 0x0000422b08002986 */ /* 0x000fe2000c101524 */
[----:B------:R-:W-:Y:S02]  /*3fd0*/  F2FP.BF16.F32.PACK_AB R45, RZ, R45 ;  /* 0x0000002dff2d723e */ /* 0x000fe400000010ff */
[----:B------:R-:W-:Y:S01]  /*3fe0*/  ISETP.GT.AND P2, PT, R4, 0x31, PT ;  /* 0x000000310400780c */ /* 0x000fe20003f44270 */
[----:B------:R-:W-:Y:S01]  /*3ff0*/  @P5 STG.E.U16 desc[UR36][R6.64+0x50], R44 ;  /* 0x0000502c06005986 */ /* 0x000fe2000c101524 */
[----:B------:R-:W-:-:S02]  /*4000*/  ISETP.GT.AND P5, PT, R3, 0x8, P0 ;  /* 0x000000080300780c */ /* 0x000fc400007a4270 */
[C---:B------:R-:W-:Y:S01]  /*4010*/  ISETP.GT.AND P1, PT, R4.reuse, 0x38, PT ;  /* 0x000000380400780c */ /* 0x040fe20003f24270 */
[----:B------:R-:W-:Y:S01]  /*4020*/  @P3 STG.E.U16 desc[UR36][R6.64+0x52], R45 ;  /* 0x0000522d06003986 */ /* 0x000fe2000c101524 */
[C---:B------:R-:W-:Y:S02]  /*4030*/  ISETP.GT.AND P3, PT, R4.reuse, 0x30, PT ;  /* 0x000000300400780c */ /* 0x040fe40003f64270 */
[----:B------:R-:W-:Y:S01]  /*4040*/  ISETP.GT.AND P0, PT, R4, 0x39, PT ;  /* 0x000000390400780c */ /* 0x000fe20003f04270 */
[----:B------:R-:W-:Y:S01]  /*4050*/  @P4 IMAD.MOV.U32 R4, RZ, RZ, R8 ;  /* 0x000000ffff044224 */ /* 0x000fe200078e0008 */
[----:B------:R-:W-:Y:S01]  /*4060*/  F2FP.BF16.F32.PACK_AB R46, RZ, R46 ;  /* 0x0000002eff2e723e */ /* 0x000fe200000010ff */
[----:B------:R-:W-:Y:S01]  /*4070*/  @P4 IMAD.MOV.U32 R5, RZ, RZ, R9 ;  /* 0x000000ffff054224 */ /* 0x000fe200078e0009 */
[----:B------:R-:W-:Y:S02]  /*4080*/  F2FP.BF16.F32.PACK_AB R47, RZ, R47 ;  /* 0x0000002fff2f723e */ /* 0x000fe400000010ff */
[----:B------:R-:W-:-:S02]  /*4090*/  F2FP.BF16.F32.PACK_AB R48, RZ, R48 ;  /* 0x00000030ff30723e */ /* 0x000fc400000010ff */
[----:B------:R0:W-:Y:S01]  /*40a0*/  @P4 STG.E.U16 desc[UR36][R4.64+0x50], R46 ;  /* 0x0000502e04004986 */ /* 0x0001e2000c101524 */
[C---:B------:R-:W-:Y:S02]  /*40b0*/  ISETP.GT.AND P4, PT, R3.reuse, RZ, P2 ;  /* 0x000000ff0300720c */ /* 0x040fe40001784270 */
[----:B------:R-:W-:Y:S02]  /*40c0*/  F2FP.BF16.F32.PACK_AB R49, RZ, R49 ;  /* 0x00000031ff31723e */ /* 0x000fe400000010ff */
[----:B------:R-:W-:Y:S02]  /*40d0*/  ISETP.GT.AND P2, PT, R3, 0x8, P2 ;  /* 0x000000080300780c */ /* 0x000fe40001744270 */
[----:B------:R-:W-:Y:S02]  /*40e0*/  F2FP.BF16.F32.PACK_AB R50, RZ, R50 ;  /* 0x00000032ff32723e */ /* 0x000fe400000010ff */
[----:B------:R-:W-:Y:S02]  /*40f0*/  F2FP.BF16.F32.PACK_AB R51, RZ, R51 ;  /* 0x00000033ff33723e */ /* 0x000fe400000010ff */
[----:B------:R-:W-:Y:S01]  /*4100*/  F2FP.BF16.F32.PACK_AB R52, RZ, R52 ;  /* 0x00000034ff34723e */ /* 0x000fe200000010ff */
[----:B0-----:R-:W-:Y:S01]  /*4110*/  @P5 IMAD.MOV.U32 R4, RZ, RZ, R8 ;  /* 0x000000ffff045224 */ /* 0x001fe200078e0008 */
[----:B------:R-:W-:Y:S01]  /*4120*/  F2FP.BF16.F32.PACK_AB R53, RZ, R53 ;  /* 0x00000035ff35723e */ /* 0x000fe200000010ff */
[----:B------:R-:W-:Y:S01]  /*4130*/  @P5 IMAD.MOV.U32 R5, RZ, RZ, R9 ;  /* 0x000000ffff055224 */ /* 0x000fe200078e0009 */
[----:B------:R-:W-:-:S02]  /*4140*/  F2FP.BF16.F32.PACK_AB R54, RZ, R54 ;  /* 0x00000036ff36723e */ /* 0x000fc400000010ff */
[----:B------:R-:W-:Y:S02]  /*4150*/  F2FP.BF16.F32.PACK_AB R55, RZ, R55 ;  /* 0x00000037ff37723e */ /* 0x000fe400000010ff */
[----:B------:R0:W-:Y:S01]  /*4160*/  @P5 STG.E.U16 desc[UR36][R4.64+0x52], R47 ;  /* 0x0000522f04005986 */ /* 0x0001e2000c101524 */
[C---:B------:R-:W-:Y:S02]  /*4170*/  ISETP.GT.AND P5, PT, R3.reuse, RZ, P3 ;  /* 0x000000ff0300720c */ /* 0x040fe40001fa4270 */
[----:B------:R-:W-:-:S11]  /*4180*/  ISETP.GT.AND P3, PT, R3, 0x8, P3 ;  /* 0x000000080300780c */ /* 0x000fd60001f64270 */
[----:B0-----:R-:W-:Y:S02]  /*4190*/  @P5 IMAD.MOV.U32 R4, RZ, RZ, R6 ;  /* 0x000000ffff045224 */ /* 0x001fe400078e0006 */
[----:B------:R-:W-:-:S05]  /*41a0*/  @P5 IMAD.MOV.U32 R5, RZ, RZ, R7 ;  /* 0x000000ffff055224 */ /* 0x000fca00078e0007 */
[----:B------:R0:W-:Y:S01]  /*41b0*/  @P5 STG.E.U16 desc[UR36][R4.64+0x60], R48 ;  /* 0x0000603004005986 */ /* 0x0001e2000c101524 */
[C---:B------:R-:W-:Y:S02]  /*41c0*/  ISETP.GT.AND P5, PT, R3.reuse, RZ, P0 ;  /* 0x000000ff0300720c */ /* 0x040fe400007a4270 */
[----:B------:R-:W-:Y:S01]  /*41d0*/  ISETP.GT.AND P0, PT, R3, 0x8, P0 ;  /* 0x000000080300780c */ /* 0x000fe20000704270 */
[----:B0-----:R-:W-:Y:S02]  /*41e0*/  @P4 IMAD.MOV.U32 R4, RZ, RZ, R6 ;  /* 0x000000ffff044224 */ /* 0x001fe400078e0006 */
[----:B------:R-:W-:-:S05]  /*41f0*/  @P4 IMAD.MOV.U32 R5, RZ, RZ, R7 ;  /* 0x000000ffff054224 */ /* 0x000fca00078e0007 */
[----:B------:R0:W-:Y:S01]  /*4200*/  @P4 STG.E.U16 desc[UR36][R4.64+0x62], R49 ;  /* 0x0000623104004986 */ /* 0x0001e2000c101524 */
[C---:B------:R-:W-:Y:S02]  /*4210*/  ISETP.GT.AND P4, PT, R3.reuse, RZ, P1 ;  /* 0x000000ff0300720c */ /* 0x040fe40000f84270 */
[----:B------:R-:W-:Y:S01]  /*4220*/  ISETP.GT.AND P1, PT, R3, 0x8, P1 ;  /* 0x000000080300780c */ /* 0x000fe20000f24270 */
[----:B0-----:R-:W-:Y:S02]  /*4230*/  @P3 IMAD.MOV.U32 R4, RZ, RZ, R8 ;  /* 0x000000ffff043224 */ /* 0x001fe400078e0008 */
[----:B------:R-:W-:-:S05]  /*4240*/  @P3 IMAD.MOV.U32 R5, RZ, RZ, R9 ;  /* 0x000000ffff053224 */ /* 0x000fca00078e0009 */
[----:B------:R0:W-:Y:S02]  /*4250*/  @P3 STG.E.U16 desc[UR36][R4.64+0x60], R50 ;  /* 0x0000603204003986 */ /* 0x0001e4000c101524 */
[----:B0-----:R-:W-:Y:S02]  /*4260*/  @P2 IMAD.MOV.U32 R4, RZ, RZ, R8 ;  /* 0x000000ffff042224 */ /* 0x001fe400078e0008 */
[----:B------:R-:W-:-:S05]  /*4270*/  @P2 IMAD.MOV.U32 R5, RZ, RZ, R9 ;  /* 0x000000ffff052224 */ /* 0x000fca00078e0009 */
[----:B------:R0:W-:Y:S02]  /*4280*/  @P2 STG.E.U16 desc[UR36][R4.64+0x62], R51 ;  /* 0x0000623304002986 */ /* 0x0001e4000c101524 */
[----:B0-----:R-:W-:Y:S02]  /*4290*/  @P4 IMAD.MOV.U32 R4, RZ, RZ, R6 ;  /* 0x000000ffff044224 */ /* 0x001fe400078e0006 */
[----:B------:R-:W-:-:S05]  /*42a0*/  @P4 IMAD.MOV.U32 R5, RZ, RZ, R7 ;  /* 0x000000ffff054224 */ /* 0x000fca00078e0007 */
[----:B------:R0:W-:Y:S04]  /*42b0*/  @P4 STG.E.U16 desc[UR36][R4.64+0x70], R52 ;  /* 0x0000703404004986 */ /* 0x0001e8000c101524 */
[----:B------:R4:W-:Y:S01]  /*42c0*/  @P5 STG.E.U16 desc[UR36][R6.64+0x72], R53 ;  /* 0x0000723506005986 */ /* 0x0009e2000c101524 */
[----:B0-----:R-:W-:Y:S02]  /*42d0*/  @P1 IMAD.MOV.U32 R4, RZ, RZ, R8 ;  /* 0x000000ffff041224 */ /* 0x001fe400078e0008 */
[----:B------:R-:W-:-:S05]  /*42e0*/  @P1 IMAD.MOV.U32 R5, RZ, RZ, R9 ;  /* 0x000000ffff051224 */ /* 0x000fca00078e0009 */
[----:B------:R4:W-:Y:S04]  /*42f0*/  @P1 STG.E.U16 desc[UR36][R4.64+0x70], R54 ;  /* 0x0000703604001986 */ /* 0x0009e8000c101524 */
[----:B------:R4:W-:Y:S02]  /*4300*/  @P0 STG.E.U16 desc[UR36][R8.64+0x72], R55 ;  /* 0x0000723708000986 */ /* 0x0009e4000c101524 */
.L_x_96:
[----:B------:R-:W-:Y:S05]  /*4310*/  BSYNC B0 ;  /* 0x0000000000007941 */ /* 0x000fea0003800000 */
.L_x_34:
[----:B------:R-:W-:Y:S01]  /*4320*/  ULDC UR4, c[0x0][0xc] ;  /* 0x0000030000047ab9 */ /* 0x000fe20000000800 */
[----:B------:R-:W-:Y:S01]  /*4330*/  ULDC UR5, c[0x0][0x10] ;  /* 0x0000040000057ab9 */ /* 0x000fe20000000800 */
[----:B------:R-:W0:Y:S01]  /*4340*/  LDC R3, c[0x0][0x14] ;  /* 0x00000500ff037b82 */ /* 0x000e220000000800 */
[----:B------:R-:W-:Y:S01]  /*4350*/  UIMAD.WIDE.U32 UR4, UR4, UR5, URZ ;  /* 0x00000005040472a5 */ /* 0x000fe2000f8e003f */
[----:B------:R-:W-:Y:S02]  /*4360*/  IMAD.MOV.U32 R61, RZ, RZ, -0x1 ;  /* 0xffffffffff3d7424 */ /* 0x000fe400078e00ff */
[----:B------:R-:W-:-:S03]  /*4370*/  IMAD.MOV.U32 R59, RZ, RZ, -0x1 ;  /* 0xffffffffff3b7424 */ /* 0x000fc600078e00ff */
[----:B0-----:R-:W-:-:S04]  /*4380*/  IMAD.WIDE.U32 R16, R3, UR4, R16 ;  /* 0x0000000403107c25 */ /* 0x001fc8000f8e0010 */
[----:B------:R-:W-:Y:S01]  /*4390*/  IMAD R3, R3, UR5, RZ ;  /* 0x0000000503037c24 */ /* 0x000fe2000f8e02ff */
[----:B------:R-:W-:Y:S02]  /*43a0*/  ULDC.64 UR4, c[0x0][0x650] ;  /* 0x0001940000047ab9 */ /* 0x000fe40000000a00 */
[----:B------:R-:W-:Y:S01]  /*43b0*/  ISETP.GE.U32.AND P0, PT, R16, UR4, PT ;  /* 0x0000000410007c0c */ /* 0x000fe2000bf06070 */
[--C-:B------:R-:W-:Y:S01]  /*43c0*/  IMAD.IADD R17, R17, 0x1, R3.reuse ;  /* 0x0000000111117824 */ /* 0x100fe200078e0203 */
[----:B------:R-:W-:-:S04]  /*43d0*/  PRMT R3, RZ, 0x7610, R3 ;  /* 0x00007610ff037816 */ /* 0x000fc80000000003 */
[----:B------:R-:W-:-:S13]  /*43e0*/  ISETP.GE.U32.AND.EX P0, PT, R17, UR5, PT, P0 ;  /* 0x0000000511007c0c */ /* 0x000fda000bf06100 */
[----:B------:R-:W-:Y:S05]  /*43f0*/  @P0 BRA `(.L_x_97) ;  /* 0x0000000400640947 */ /* 0x000fea0003800000 */
[----:B---3--:R-:W0:Y:S01]  /*4400*/  S2R R12, SR_CTAID.X ;  /* 0x00000000000c7919 */ /* 0x008e220000002500 */
[----:B-12---:R-:W1:Y:S01]  /*4410*/  LDC.64 R10, c[0x0][0x628] ;  /* 0x00018a00ff0a7b82 */ /* 0x006e620000000a00 */
[----:B------:R-:W-:Y:S01]  /*4420*/  ULDC UR4, c[0x0][0x150] ;  /* 0x0000540000047ab9 */ /* 0x000fe20000000800 */
[----:B----4-:R-:W-:Y:S01]  /*4430*/  IMAD.MOV.U32 R8, RZ, RZ, R16 ;  /* 0x000000ffff087224 */ /* 0x010fe200078e0010 */
[----:B-----5:R-:W2:Y:S01]  /*4440*/  S2R R24, SR_CTAID.Y ;  /* 0x0000000000187919 */ /* 0x020ea20000002600 */
[----:B------:R-:W-:-:S04]  /*4450*/  IMAD.MOV.U32 R9, RZ, RZ, R17 ;  /* 0x000000ffff097224 */ /* 0x000fc800078e0011 */
[----:B------:R-:W3:Y:S08]  /*4460*/  LDC R21, c[0x0][0x144] ;  /* 0x00005100ff157b82 */ /* 0x000ef00000000800 */
[----:B------:R-:W4:Y:S08]  /*4470*/  LDC R0, c[0x0][0x630] ;  /* 0x00018c00ff007b82 */ /* 0x000f300000000800 */
[----:B------:R-:W2:Y:S01]  /*4480*/  LDC.64 R14, c[0x0][0x620] ;  /* 0x00018800ff0e7b82 */ /* 0x000ea20000000a00 */
[----:B-1----:R-:W-:-:S04]  /*4490*/  ISETP.NE.U32.AND P0, PT, R10, RZ, PT ;  /* 0x000000ff0a00720c */ /* 0x002fc80003f05070 */
[----:B------:R-:W-:Y:S02]  /*44a0*/  ISETP.NE.AND.EX P0, PT, R11, RZ, PT, P0 ;  /* 0x000000ff0b00720c */ /* 0x000fe40003f05300 */
[----:B0-----:R-:W-:-:S05]  /*44b0*/  I2FP.F32.U32 R3, R12 ;  /* 0x0000000c00037245 */ /* 0x001fca0000201000 */
[----:B------:R-:W-:-:S04]  /*44c0*/  FMUL R3, R3, UR4 ;  /* 0x0000000403037c20 */ /* 0x000fc80008400000 */
[----:B------:R0:W1:Y:S02]  /*44d0*/  F2I.U32.TRUNC.NTZ R20, R3 ;  /* 0x0000000300147305 */ /* 0x000064000020f000 */
[----:B---34-:R-:W-:Y:S05]  /*44e0*/  @!P0 BRA `(.L_x_98) ;  /* 0x0000000000288947 */ /* 0x018fea0003800000 */
[----:B0-----:R-:W0:Y:S02]  /*44f0*/  LDC R3, c[0x0][0x634] ;  /* 0x00018d00ff037b82 */ /* 0x001e240000000800 */
        /* <DEDUP_REMOVED lines=9> */
.L_x_98:
[----:B------:R-:W3:Y:S01]  /*4590*/  LDC.64 R28, c[0x0][0x640] ;  /* 0x00019000ff1c7b82 */ /* 0x000ee20000000a00 */
[-CC-:B------:R-:W-:Y:S01]  /*45a0*/  SHF.R.U64 R59, R8, R0.reuse, R9.reuse ;  /* 0x00000000083b7219 */ /* 0x180fe20000001209 */
[----:B-1----:R-:W-:Y:S01]  /*45b0*/  IMAD.MOV R20, RZ, RZ, -R20 ;  /* 0x000000ffff147224 */ /* 0x002fe200078e0a14 */
[----:B------:R-:W-:Y:S01]  /*45c0*/  SHF.R.U32.HI R0, RZ, R0, R9 ;  /* 0x00000000ff007219 */ /* 0x000fe20000011609 */
[----:B------:R-:W-:Y:S01]  /*45d0*/  ULDC UR4, c[0x0][0x154] ;  /* 0x0000550000047ab9 */ /* 0x000fe20000000800 */
[----:B0-----:R-:W-:Y:S01]  /*45e0*/  IADD3 R3, P0, RZ, -R59, RZ ;  /* 0x8000003bff037210 */ /* 0x001fe20007f1e0ff */
[----:B------:R-:W-:Y:S02]  /*45f0*/  IMAD R21, R21, R20, R12 ;  /* 0x0000001415157224 */ /* 0x000fe400078e020c */
[----:B------:R-:W0:Y:S01]  /*4600*/  LDC R6, c[0x0][0x618] ;  /* 0x00018600ff067b82 */ /* 0x000e220000000800 */
[----:B------:R-:W-:Y:S02]  /*4610*/  IMAD.MOV.U32 R7, RZ, RZ, 0x1 ;  /* 0x00000001ff077424 */ /* 0x000fe400078e00ff */
[----:B------:R-:W-:-:S04]  /*4620*/  IMAD.X R5, RZ, RZ, ~R0, P0 ;  /* 0x000000ffff057224 */ /* 0x000fc800000e0e00 */
[-C--:B--2---:R-:W-:Y:S01]  /*4630*/  IMAD R0, R5, R14.reuse, RZ ;  /* 0x0000000e05007224 */ /* 0x084fe200078e02ff */
[----:B------:R-:W1:Y:S01]  /*4640*/  LDC R8, c[0x0][0x608] ;  /* 0x00018200ff087b82 */ /* 0x000e620000000800 */
[----:B------:R-:W-:-:S04]  /*4650*/  IMAD.WIDE.U32 R4, R3, R14, R16 ;  /* 0x0000000e03047225 */ /* 0x000fc800078e0010 */
[----:B------:R-:W-:Y:S01]  /*4660*/  IMAD R3, R3, R15, R0 ;  /* 0x0000000f03037224 */ /* 0x000fe200078e0200 */
[----:B------:R-:W-:Y:S02]  /*4670*/  I2FP.F32.U32 R0, R24 ;  /* 0x0000001800007245 */ /* 0x000fe40000201000 */
[----:B------:R-:W2:Y:S01]  /*4680*/  LDC R26, c[0x0][0x658] ;  /* 0x00019600ff1a7b82 */ /* 0x000ea20000000800 */
[----:B------:R-:W-:Y:S01]  /*4690*/  IMAD.IADD R3, R5, 0x1, R3 ;  /* 0x0000000105037824 */ /* 0x000fe200078e0203 */
[----:B---3--:R-:W-:Y:S01]  /*46a0*/  ISETP.NE.U32.AND P0, PT, R28, RZ, PT ;  /* 0x000000ff1c00720c */ /* 0x008fe20003f05070 */
[----:B------:R-:W-:Y:S01]  /*46b0*/  FMUL R0, R0, UR4 ;  /* 0x0000000400007c20 */ /* 0x000fe20008400000 */
[----:B------:R-:W-:Y:S02]  /*46c0*/  IMAD.MOV.U32 R5, RZ, RZ, -0x1 ;  /* 0xffffffffff057424 */ /* 0x000fe400078e00ff */
[----:B------:R-:W-:Y:S01]  /*46d0*/  ISETP.NE.AND.EX P0, PT, R29, RZ, PT, P0 ;  /* 0x000000ff1d00720c */ /* 0x000fe20003f05300 */
[----:B------:R3:W4:Y:S01]  /*46e0*/  F2I.U32.TRUNC.NTZ R13, R0 ;  /* 0x00000000000d7305 */ /* 0x000722000020f000 */
[----:B------:R-:W3:Y:S01]  /*46f0*/  LDC R15, c[0x0][0x148] ;  /* 0x00005200ff0f7b82 */ /* 0x000ee20000000800 */
[----:B0-----:R-:W-:-:S02]  /*4700*/  SHF.R.U64 R12, R4, R6, R3 ;  /* 0x00000006040c7219 */ /* 0x001fc40000001203 */
[----:B------:R-:W-:-:S05]  /*4710*/  SHF.R.U32.HI R3, RZ, R6, R3 ;  /* 0x00000006ff037219 */ /* 0x000fca0000011603 */
[----:B------:R-:W0:Y:S01]  /*4720*/  LDC R20, c[0x0][0x600] ;  /* 0x00018000ff147b82 */ /* 0x000e220000000800 */
[-CC-:B-1----:R-:W-:Y:S02]  /*4730*/  SHF.R.U64 R10, R12, R8.reuse, R3.reuse ;  /* 0x000000080c0a7219 */ /* 0x182fe40000001203 */
[----:B------:R-:W-:-:S05]  /*4740*/  SHF.R.U32.HI R3, RZ, R8, R3 ;  /* 0x00000008ff037219 */ /* 0x000fca0000011603 */
[----:B------:R-:W1:Y:S01]  /*4750*/  LDC R27, c[0x0][0x648] ;  /* 0x00019200ff1b7b82 */ /* 0x000e620000000800 */
[-C--:B--2---:R-:W-:Y:S02]  /*4760*/  SHF.L.U32 R4, R5, R26.reuse, RZ ;  /* 0x0000001a05047219 */ /* 0x084fe400000006ff */
[-CC-:B------:R-:W-:Y:S02]  /*4770*/  SHF.R.U64 R14, R10, R26.reuse, R3.reuse ;  /* 0x0000001a0a0e7219 */ /* 0x180fe40000001203 */
[----:B------:R-:W-:Y:S02]  /*4780*/  SHF.R.U32.HI R5, RZ, R26, R3 ;  /* 0x0000001aff057219 */ /* 0x000fe40000011603 */
[----:B------:R-:W-:Y:S01]  /*4790*/  LOP3.LUT R25, RZ, R4, RZ, 0x33, !PT ;  /* 0x00000004ff197212 */ /* 0x000fe200078e33ff */
[----:B------:R-:W2:Y:S01]  /*47a0*/  LDC R30, c[0x0][0x638] ;  /* 0x00018e00ff1e7b82 */ /* 0x000ea20000000800 */
[----:B------:R-:W-:Y:S01]  /*47b0*/  SHF.L.U32 R26, R7, R26, RZ ;  /* 0x0000001a071a7219 */ /* 0x000fe200000006ff */
[----:B------:R-:W-:-:S06]  /*47c0*/  IMAD.MOV.U32 R4, RZ, RZ, R14 ;  /* 0x000000ffff047224 */ /* 0x000fcc00078e000e */
[----:B------:R-:W0:Y:S01]  /*47d0*/  LDC R31, c[0x0][0x610] ;  /* 0x00018400ff1f7b82 */ /* 0x000e220000000800 */
[----:B----4-:R-:W-:Y:S05]  /*47e0*/  @!P0 BRA `(.L_x_99) ;  /* 0x0000000000288947 */ /* 0x010fea0003800000 */
        /* <DEDUP_REMOVED lines=10> */
.L_x_99:
[----:B------:R-:W-:Y:S01]  /*4890*/  ISETP.NE.AND P0, PT, R2, 0x1, PT ;  /* 0x000000010200780c */ /* 0x000fe20003f05270 */
[----:B0-----:R-:W-:Y:S01]  /*48a0*/  VIADD R7, R20, 0xffffffff ;  /* 0xffffffff14077836 */ /* 0x001fe20000000000 */
[----:B-1-3--:R-:W-:Y:S01]  /*48b0*/  SHF.R.U64 R0, R4, R27, R5 ;  /* 0x0000001b04007219 */ /* 0x00afe20000001205 */
[----:B------:R-:W-:Y:S01]  /*48c0*/  IMAD.MOV R13, RZ, RZ, -R13 ;  /* 0x000000ffff0d7224 */ /* 0x000fe200078e0a0d */
[----:B------:R-:W-:Y:S01]  /*48d0*/  LOP3.LUT R5, R10, R25, RZ, 0xc0, !PT ;  /* 0x000000190a057212 */ /* 0x000fe200078ec0ff */
[----:B------:R-:W-:Y:S01]  /*48e0*/  IMAD.MOV.U32 R4, RZ, RZ, 0x1 ;  /* 0x00000001ff047424 */ /* 0x000fe200078e00ff */
[----:B------:R-:W-:Y:S01]  /*48f0*/  LOP3.LUT R12, R12, R7, RZ, 0xc0, !PT ;  /* 0x000000070c0c7212 */ /* 0x000fe200078ec0ff */
[----:B------:R-:W-:Y:S02]  /*4900*/  IMAD.MOV R3, RZ, RZ, -R0 ;  /* 0x000000ffff037224 */ /* 0x000fe400078e0a00 */
[----:B------:R-:W-:Y:S02]  /*4910*/  IMAD R0, R26, R0, R5 ;  /* 0x000000001a007224 */ /* 0x000fe400078e0205 */
[----:B--2---:R-:W-:-:S02]  /*4920*/  IMAD R3, R3, R30, R14 ;  /* 0x0000001e03037224 */ /* 0x004fc400078e020e */
[----:B------:R-:W-:Y:S02]  /*4930*/  @P0 IMAD R21, R15, R13, R24 ;  /* 0x0000000d0f150224 */ /* 0x000fe400078e0218 */
[----:B------:R-:W-:Y:S01]  /*4940*/  IMAD R5, R3, R20, R12 ;  /* 0x0000001403057224 */ /* 0x000fe200078e020c */
[----:B------:R-:W-:Y:S01]  /*4950*/  PRMT R3, R4, 0x7610, R3 ;  /* 0x0000761004037816 */ /* 0x000fe20000000003 */
[----:B------:R-:W-:-:S05]  /*4960*/  IMAD R0, R0, R31, R21 ;  /* 0x0000001f00007224 */ /* 0x000fca00078e0215 */
[----:B------:R-:W-:Y:S02]  /*4970*/  SEL R61, R5, R0, !P0 ;  /* 0x00000000053d7207 */ /* 0x000fe40004000000 */
[----:B------:R-:W-:-:S07]  /*4980*/  SEL R0, R0, R5, !P0 ;  /* 0x0000000500007207 */ /* 0x000fce0004000000 */
.L_x_97:
[----:B------:R-:W-:Y:S01]  /*4990*/  LOP3.LUT P0, RZ, R3, 0xff, RZ, 0xc0, !PT ;  /* 0x000000ff03ff7812 */ /* 0x000fe2000780c0ff */
[----:B------:R-:W-:-:S12]  /*49a0*/  IMAD.MOV.U32 R60, RZ, RZ, R0 ;  /* 0x000000ffff3c7224 */ /* 0x000fd800078e0000 */
[----:B------:R-:W-:Y:S05]  /*49b0*/  @P0 BRA `(.L_x_100) ;  /* 0xffffffc800140947 */ /* 0x000fea000383ffff */
[----:B------:R-:W-:Y:S05]  /*49c0*/  EXIT ;  /* 0x000000000000794d */ /* 0x000fea0003800000 */
.L_x_7:
[----:B0-----:R-:W-:Y:S01]  /*49d0*/  ULDC.64 UR4, c[0x0][0x650] ;  /* 0x0001940000047ab9 */ /* 0x001fe20000000a00 */
        /* <DEDUP_REMOVED lines=25> */
.L_x_102:
[----:B------:R-:W0:Y:S01]  /*4b70*/  LDC.64 R28, c[0x0][0x640] ;  /* 0x00019000ff1c7b82 */ /* 0x000e220000000a00 */
[-CC-:B------:R-:W-:Y:S01]  /*4b80*/  SHF.R.U64 R22, R12, R6.reuse, R13.reuse ;  /* 0x000000060c167219 */ /* 0x180fe2000000120d */
[----:B------:R-:W-:Y:S01]  /*4b90*/  IMAD.MOV.U32 R30, RZ, RZ, 0x1 ;  /* 0x00000001ff1e7424 */ /* 0x000fe200078e00ff */
[----:B------:R-:W-:Y:S02]  /*4ba0*/  SHF.R.U32.HI R6, RZ, R6, R13 ;  /* 0x00000006ff067219 */ /* 0x000fe4000001160d */
        /* <DEDUP_REMOVED lines=8> */
[----:B------:R-:W-:Y:S01]  /*4c30*/  IMAD.IADD R9, R9, 0x1, R11 ;  /* 0x0000000109097824 */ /* 0x000fe200078e020b */
[----:B0-----:R-:W-:-:S04]  /*4c40*/  ISETP.NE.U32.AND P0, PT, R28, RZ, PT ;  /* 0x000000ff1c00720c */ /* 0x001fc80003f05070 */
[----:B------:R-:W-:Y:S02]  /*4c50*/  ISETP.NE.AND.EX P0, PT, R29, RZ, PT, P0 ;  /* 0x000000ff1d00720c */ /* 0x000fe40003f05300 */
[----:B------:R-:W0:Y:S01]  /*4c60*/  LDC R20, c[0x0][0x600] ;  /* 0x00018000ff147b82 */ /* 0x000e220000000800 */
[-CC-:B-1----:R-:W-:Y:S01]  /*4c70*/  SHF.R.U64 R14, R8, R10.reuse, R9.reuse ;  /* 0x0000000a080e7219 */ /* 0x182fe20000001209 */
[----:B------:R-:W-:Y:S01]  /*4c80*/  IMAD.MOV.U32 R8, RZ, RZ, -0x1 ;  /* 0xffffffffff087424 */ /* 0x000fe200078e00ff */
[----:B------:R-:W-:-:S05]  /*4c90*/  SHF.R.U32.HI R9, RZ, R10, R9 ;  /* 0x0000000aff097219 */ /* 0x000fca0000011609 */
[----:B------:R-:W1:Y:S01]  /*4ca0*/  LDC R24, c[0x0][0x648] ;  /* 0x00019200ff187b82 */ /* 0x000e620000000800 */
[-CC-:B--2---:R-:W-:Y:S02]  /*4cb0*/  SHF.R.U64 R23, R14, R12.reuse, R9.reuse ;  /* 0x0000000c0e177219 */ /* 0x184fe40000001209 */
[----:B------:R-:W-:-:S05]  /*4cc0*/  SHF.R.U32.HI R6, RZ, R12, R9 ;  /* 0x0000000cff067219 */ /* 0x000fca0000011609 */
[----:B------:R-:W2:Y:S01]  /*4cd0*/  LDC R26, c[0x0][0x638] ;  /* 0x00018e00ff1a7b82 */ /* 0x000ea20000000800 */
[-C--:B---3--:R-:W-:Y:S02]  /*4ce0*/  SHF.L.U32 R8, R8, R27.reuse, RZ ;  /* 0x0000001b08087219 */ /* 0x088fe400000006ff */
[-CC-:B------:R-:W-:Y:S02]  /*4cf0*/  SHF.R.U64 R25, R23, R27.reuse, R6.reuse ;  /* 0x0000001b17197219 */ /* 0x180fe40000001206 */
[----:B------:R-:W-:Y:S02]  /*4d00*/  LOP3.LUT R32, RZ, R8, RZ, 0x33, !PT ;  /* 0x00000008ff207212 */ /* 0x000fe400078e33ff */
[----:B------:R-:W-:Y:S01]  /*4d10*/  SHF.R.U32.HI R9, RZ, R27, R6 ;  /* 0x0000001bff097219 */ /* 0x000fe20000011606 */
[----:B------:R-:W3:Y:S01]  /*4d20*/  LDC R31, c[0x0][0x610] ;  /* 0x00018400ff1f7b82 */ /* 0x000ee20000000800 */
[----:B------:R-:W-:Y:S01]  /*4d30*/  IMAD.MOV.U32 R8, RZ, RZ, R25 ;  /* 0x000000ffff087224 */ /* 0x000fe200078e0019 */
[----:B------:R-:W-:Y:S06]  /*4d40*/  @!P0 BRA `(.L_x_103) ;  /* 0x0000000000288947 */ /* 0x000fec0003800000 */
        /* <DEDUP_REMOVED lines=10> */
.L_x_103:
[----:B------:R-:W-:Y:S01]  /*4df0*/  ISETP.NE.AND P0, PT, R2, 0x1, PT ;  /* 0x000000010200780c */ /* 0x000fe20003f05270 */
[----:B------:R-:W-:Y:S01]  /*4e00*/  IMAD.MOV.U32 R13, RZ, RZ, R22 ;  /* 0x000000ffff0d7224 */ /* 0x000fe200078e0016 */
[----:B-1----:R-:W-:Y:S01]  /*4e10*/  SHF.R.U64 R6, R8, R24, R9 ;  /* 0x0000001808067219 */ /* 0x002fe20000001209 */
[----:B0-----:R-:W-:Y:S01]  /*4e20*/  VIADD R9, R20, 0xffffffff ;  /* 0xffffffff14097836 */ /* 0x001fe20000000000 */
[----:B------:R-:W-:Y:S02]  /*4e30*/  SHF.L.U32 R30, R30, R27, RZ ;  /* 0x0000001b1e1e7219 */ /* 0x000fe400000006ff */
[----:B------:R-:W-:Y:S01]  /*4e40*/  LOP3.LUT R5, R23, R32, RZ, 0xc0, !PT ;  /* 0x0000002017057212 */ /* 0x000fe200078ec0ff */
[----:B------:R-:W-:-:S04]  /*4e50*/  IMAD.MOV R8, RZ, RZ, -R6 ;  /* 0x000000ffff087224 */ /* 0x000fc800078e0a06 */
[----:B------:R-:W-:Y:S01]  /*4e60*/  IMAD R6, R30, R6, R5 ;  /* 0x000000061e067224 */ /* 0x000fe200078e0205 */
[----:B------:R-:W-:Y:S01]  /*4e70*/  LOP3.LUT R5, R14, R9, RZ, 0xc0, !PT ;  /* 0x000000090e057212 */ /* 0x000fe200078ec0ff */
[----:B------:R-:W-:Y:S02]  /*4e80*/  @P0 IMAD R3, R7, R21, R4 ;  /* 0x0000001507030224 */ /* 0x000fe400078e0204 */
[----:B--2---:R-:W-:Y:S02]  /*4e90*/  IMAD R4, R8, R26, R25 ;  /* 0x0000001a08047224 */ /* 0x004fe400078e0219 */
[----:B---3--:R-:W-:Y:S02]  /*4ea0*/  IMAD R3, R6, R31, R3 ;  /* 0x0000001f06037224 */ /* 0x008fe400078e0203 */
[----:B------:R-:W-:Y:S02]  /*4eb0*/  IMAD R4, R4, R20, R5 ;  /* 0x0000001404047224 */ /* 0x000fe400078e0205 */
[----:B------:R-:W-:-:S03]  /*4ec0*/  IMAD.MOV.U32 R6, RZ, RZ, 0x1 ;  /* 0x00000001ff067424 */ /* 0x000fc600078e00ff */
[----:B------:R-:W-:Y:S02]  /*4ed0*/  SEL R20, R4, R3, !P0 ;  /* 0x0000000304147207 */ /* 0x000fe40004000000 */
[----:B------:R-:W-:-:S07]  /*4ee0*/  SEL R11, R3, R4, !P0 ;  /* 0x00000004030b7207 */ /* 0x000fce0004000000 */
.L_x_101:
[----:B------:R-:W-:-:S08]  /*4ef0*/  NOP ;  /* 0x0000000000007918 */ /* 0x000fd00000000000 */
[----:B------:R-:W0:-:S00]  /*4f00*/  USETMAXREG.DEALLOC.CTAPOOL 0x28 ;  /* 0x00000028000079c8 */ /* 0x000e0000080e0500 */
[----:B0-----:R-:W-:-:S13]  /*4f10*/  ISETP.NE.AND P0, PT, R0, RZ, PT ;  /* 0x000000ff0000720c */ /* 0x001fda0003f05270 */
[----:B------:R-:W-:Y:S05]  /*4f20*/  @P0 EXIT ;  /* 0x000000000000094d */ /* 0x000fea0003800000 */
[----:B------:R-:W-:Y:S01]  /*4f30*/  LOP3.LUT P0, RZ, R6, 0xff, RZ, 0xc0, !PT ;  /* 0x000000ff06ff7812 */ /* 0x000fe2000780c0ff */
[----:B------:R-:W-:Y:S02]  /*4f40*/  IMAD.MOV.U32 R0, RZ, RZ, 0x1 ;  /* 0x00000001ff007424 */ /* 0x000fe400078e00ff */
[----:B------:R-:W-:-:S10]  /*4f50*/  IMAD.MOV.U32 R12, RZ, RZ, RZ ;  /* 0x000000ffff0c7224 */ /* 0x000fd400078e00ff */
[----:B------:R-:W-:Y:S05]  /*4f60*/  @!P0 BRA `(.L_x_104) ;  /* 0x0000000c007c8947 */ /* 0x000fea0003800000 */
[----:B------:R-:W0:Y:S01]  /*4f70*/  LDC R0, c[0x0][0x28c] ;  /* 0x0000a300ff007b82 */ /* 0x000e220000000800 */
[----:B------:R-:W-:Y:S01]  /*4f80*/  ULDC UR5, c[0x0][0x658] ;  /* 0x0001960000057ab9 */ /* 0x000fe20000000800 */
[----:B------:R-:W-:Y:S01]  /*4f90*/  UMOV UR11, 0xffffffff ;  /* 0xffffffff000b7882 */ /* 0x000fe20000000000 */
[----:B------:R-:W-:Y:S01]  /*4fa0*/  UMOV UR15, 0x1 ;  /* 0x00000001000f7882 */ /* 0x000fe20000000000 */
[----:B------:R-:W-:Y:S01]  /*4fb0*/  USHF.L.U32 UR11, UR11, UR5, URZ ;  /* 0x000000050b0b7299 */ /* 0x000fe2000800063f */
[----:B------:R-:W-:Y:S01]  /*4fc0*/  BSSY B0, `(.L_x_104) ;  /* 0x00000d9000007945 */ /* 0x000fe20003800000 */
[----:B------:R-:W-:Y:S01]  /*4fd0*/  ULDC UR9, c[0x0][0xc] ;  /* 0x0000030000097ab9 */ /* 0x000fe20000000800 */
[----:B------:R-:W-:Y:S01]  /*4fe0*/  ULDC UR14, c[0x0][0x10] ;  /* 0x00000400000e7ab9 */ /* 0x000fe20000000800 */
[----:B------:R-:W1:Y:S01]  /*4ff0*/  S2UR UR8, SR_CgaCtaId ;  /* 0x00000000000879c3 */ /* 0x000e620000008800 */
[----:B------:R-:W-:Y:S01]  /*5000*/  ULOP3.LUT UR13, URZ, UR11, URZ, 0x33, !UPT ;  /* 0x0000000b3f0d7292 */ /* 0x000fe2000f8e333f */
[----:B------:R-:W-:Y:S01]  /*5010*/  IMAD.MOV.U32 R10, RZ, RZ, 0x1 ;  /* 0x00000001ff0a7424 */ /* 0x000fe200078e00ff */
[----:B------:R-:W-:Y:S01]  /*5020*/  LOP3.LUT R9, R19, 0x2, RZ, 0xfc, !PT ;  /* 0x0000000213097812 */ /* 0x000fe200078efcff */
[----:B------:R-:W-:Y:S01]  /*5030*/  IMAD.MOV.U32 R12, RZ, RZ, RZ ;  /* 0x000000ffff0c7224 */ /* 0x000fe200078e00ff */
[----:B------:R-:W-:Y:S01]  /*5040*/  ULDC UR4, c[0x0][0x600] ;  /* 0x0001800000047ab9 */ /* 0x000fe20000000800 */
[----:B------:R-:W-:Y:S01]  /*5050*/  UMOV UR18, 0x5 ;  /* 0x0000000500127882 */ /* 0x000fe20000000000 */
[----:B------:R-:W-:-:S02]  /*5060*/  UIADD3 UR4, UR4, -0x1, URZ ;  /* 0xffffffff04047890 */ /* 0x000fc4000fffe03f */
[----:B------:R-:W-:Y:S01]  /*5070*/  USHF.L.U32 UR5, UR15, UR5, URZ ;  /* 0x000000050f057299 */ /* 0x000fe2000800063f */
[----:B------:R-:W-:Y:S01]  /*5080*/  ULDC.64 UR28, c[0x0][0x198] ;  /* 0x00006600001c7ab9 */ /* 0x000fe20000000a00 */
[----:B0-----:R-:W-:-:S05]  /*5090*/  VIADD R0, R0, 0x3f ;  /* 0x0000003f00007836 */ /* 0x001fca0000000000 */
[----:B------:R-:W-:Y:S01]  /*50a0*/  SHF.R.S32.HI R3, RZ, 0x1f, R0 ;  /* 0x0000001fff037819 */ /* 0x000fe20000011400 */
[----:B-1----:R-:W-:-:S03]  /*50b0*/  ULOP3.LUT UR10, UR8, 0x1, URZ, 0xc0, !UPT ;  /* 0x00000001080a7892 */ /* 0x002fc6000f8ec03f */
[----:B------:R-:W-:Y:S01]  /*50c0*/  LEA.HI R3, R3, R0, RZ, 0x6 ;  /* 0x0000000003037211 */ /* 0x000fe200078f30ff */
[----:B------:R-:W-:Y:S01]  /*50d0*/  USHF.R.U32.HI UR25, URZ, 0x1, UR8 ;  /* 0x000000013f197899 */ /* 0x000fe20008011608 */
[----:B------:R-:W-:Y:S01]  /*50e0*/  IMAD.MOV.U32 R0, RZ, RZ, 0x1 ;  /* 0x00000001ff007424 */ /* 0x000fe200078e00ff */
[----:B------:R-:W-:Y:S01]  /*50f0*/  USHF.L.U32 UR6, UR8, 0x5, URZ ;  /* 0x0000000508067899 */ /* 0x000fe2000800063f */
[----:B------:R-:W-:Y:S01]  /*5100*/  SHF.R.S32.HI R3, RZ, 0x6, R3 ;  /* 0x00000006ff037819 */ /* 0x000fe20000011403 */
[----:B------:R-:W-:Y:S02]  /*5110*/  USHF.L.U32 UR7, UR8, 0xb, URZ ;  /* 0x0000000b08077899 */ /* 0x000fe4000800063f */
[----:B------:R-:W-:Y:S02]  /*5120*/  ULOP3.LUT UR8, UR8, 0xfffffffe, URZ, 0xc0, !UPT ;  /* 0xfffffffe08087892 */ /* 0x000fe4000f8ec03f */
[----:B------:R-:W-:Y:S01]  /*5130*/  UISETP.GT.U32.AND UP0, UPT, UR10, 0xffff, UPT ;  /* 0x0000ffff0a00788c */ /* 0x000fe2000bf04070 */
[----:B------:R-:W-:Y:S01]  /*5140*/  VIADD R8, R3, 0x1 ;  /* 0x0000000103087836 */ /* 0x000fe20000000000 */
[----:B------:R-:W-:-:S02]  /*5150*/  USHF.L.U32 UR11, UR15, UR8, URZ ;  /* 0x000000080f0b7299 */ /* 0x000fc4000800063f */
[----:B------:R-:W-:Y:S02]  /*5160*/  ULOP3.LUT UR12, UR8, 0x1, URZ, 0xfc, !UPT ;  /* 0x00000001080c7892 */ /* 0x000fe4000f8efc3f */
[----:B------:R-:W-:Y:S02]  /*5170*/  UIMAD.WIDE.U32 UR8, UR9, UR14, URZ ;  /* 0x0000000e090872a5 */ /* 0x000fe4000f8e003f */
[----:B------:R-:W-:Y:S01]  /*5180*/  USEL UR10, UR10, 0xffff, !UP0 ;  /* 0x0000ffff0a0a7887 */ /* 0x000fe2000c000000 */
[----:B------:R-:W-:Y:S01]  /*5190*/  ULDC UR14, c[0x0][0x14] ;  /* 0x00000500000e7ab9 */ /* 0x000fe20000000800 */
[----:B------:R-:W-:Y:S02]  /*51a0*/  USHF.L.U32 UR12, UR15, UR12, URZ ;  /* 0x0000000c0f0c7299 */ /* 0x000fe4000800063f */
[----:B------:R-:W-:Y:S02]  /*51b0*/  UIMAD.WIDE.U32 UR26, UR8, UR14, URZ ;  /* 0x0000000e081a72a5 */ /* 0x000fe4000f8e003f */
[----:B------:R-:W-:-:S02]  /*51c0*/  UIMAD UR21, UR9, UR14, URZ ;  /* 0x0000000e091572a4 */ /* 0x000fc4000f8e023f */
[----:B------:R-:W-:Y:S02]  /*51d0*/  ULOP3.LUT UR10, UR10, 0xffff, URZ, 0xc0, !UPT ;  /* 0x0000ffff0a0a7892 */ /* 0x000fe4000f8ec03f */
[----:B------:R-:W-:Y:S02]  /*51e0*/  ULOP3.LUT UR6, UR6, 0x20, URZ, 0xc0, !UPT ;  /* 0x0000002006067892 */ /* 0x000fe4000f8ec03f */
[----:B------:R-:W-:Y:S02]  /*51f0*/  ULOP3.LUT UR7, UR7, 0x800, URZ, 0xc0, !UPT ;  /* 0x0000080007077892 */ /* 0x000fe4000f8ec03f */
[----:B------:R-:W-:Y:S02]  /*5200*/  ULOP3.LUT UR19, UR11, UR12, URZ, 0xfc, !UPT ;  /* 0x0000000c0b137292 */ /* 0x000fe4000f8efc3f */
[----:B------:R-:W-:Y:S02]  /*5210*/  UIADD3 UR21, UR27, UR21, URZ ;  /* 0x000000151b157290 */ /* 0x000fe4000fffe03f */
[----:B------:R-:W-:-:S12]  /*5220*/  USHF.L.U32 UR18, UR18, UR10, URZ ;  /* 0x0000000a12127299 */ /* 0x000fd8000800063f */
.L_x_115:
[----:B------:R-:W-:-:S03]  /*5230*/  UMOV UR8, 0xffffffff ;  /* 0xffffffff00087882 */ /* 0x000fc60000000000 */
[----:B------:R-:W-:Y:S05]  /*5240*/  BRA.DIV UR8, `(.L_x_105) ;  /* 0x0000000e08d07947 */ /* 0x000fea000b800000 */
[----:B------:R-:W-:-:S13]  /*5250*/  ELECT P6, URZ, PT ;  /* 0x00000000003f782f */ /* 0x000fda00038c0000 */
.L_x_127:
[----:B------:R-:W0:Y:S01]  /*5260*/  LDC R4, c[0x0][0x28c] ;  /* 0x0000a300ff047b82 */ /* 0x000e220000000800 */
[----:B------:R-:W-:Y:S01]  /*5270*/  BSSY B1, `(.L_x_106) ;  /* 0x000003c000017945 */ /* 0x000fe20003800000 */
[----:B0-----:R-:W-:-:S13]  /*5280*/  ISETP.LT.OR P6, PT, R4, 0x1, !P6 ;  /* 0x000000010400780c */ /* 0x001fda00077c1670 */
[----:B------:R-:W-:Y:S05]  /*5290*/  @P6 BRA `(.L_x_107) ;  /* 0x0000000000e46947 */ /* 0x000fea0003800000 */
[----:B------:R-:W-:Y:S01]  /*52a0*/  LEA R11, R11, UR25, 0x1 ;  /* 0x000000190b0b7c11 */ /* 0x000fe2000f8e08ff */
[----:B------:R-:W-:Y:S01]  /*52b0*/  IMAD.MOV.U32 R21, RZ, RZ, RZ ;  /* 0x000000ffff157224 */ /* 0x000fe200078e00ff */
[----:B------:R-:W-:Y:S01]  /*52c0*/  LEA R20, R20, UR6, 0x6 ;  /* 0x0000000614147c11 */ /* 0x000fe2000f8e30ff */
[----:B------:R-:W-:Y:S02]  /*52d0*/  IMAD.MOV.U32 R4, RZ, RZ, R8 ;  /* 0x000000ffff047224 */ /* 0x000fe400078e0008 */
[----:B------:R-:W-:Y:S02]  /*52e0*/  IMAD.MOV.U32 R5, RZ, RZ, R0 ;  /* 0x000000ffff057224 */ /* 0x000fe400078e0000 */
[----:B------:R-:W-:Y:S02]  /*52f0*/  IMAD.MOV.U32 R6, RZ, RZ, R12 ;  /* 0x000000ffff067224 */ /* 0x000fe400078e000c */
[----:B------:R-:W-:-:S07]  /*5300*/  IMAD.SHL.U32 R15, R11, 0x40, RZ ;  /* 0x000000400b0f7824 */ /* 0x000fce00078e00ff */
.L_x_110:
[----:B------:R-:W0:Y:S01]  /*5310*/  S2R R14, SR_CgaCtaId ;  /* 0x00000000000e7919 */ /* 0x000e220000008800 */
[----:B------:R-:W-:Y:S02]  /*5320*/  MOV R7, 0x400 ;  /* 0x0000040000077802 */ /* 0x000fe40000000f00 */
[----:B------:R-:W-:-:S13]  /*5330*/  LOP3.LUT P1, RZ, R18, 0x7f, RZ, 0xc0, !PT ;  /* 0x0000007f12ff7812 */ /* 0x000fda000782c0ff */
[----:B------:R-:W1:Y:S01]  /*5340*/  @!P1 LDC R11, c[0x0][0x500] ;  /* 0x00014000ff0b9b82 */ /* 0x000e620000000800 */
[----:B0-----:R-:W-:Y:S02]  /*5350*/  LEA R22, R14, R7, 0x18 ;  /* 0x000000070e167211 */ /* 0x001fe400078ec0ff */
[----:B------:R-:W-:-:S03]  /*5360*/  SHF.L.U32 R7, R5, 0x1f, RZ ;  /* 0x0000001f05077819 */ /* 0x000fc600000006ff */
[----:B------:R-:W-:-:S04]  /*5370*/  IMAD R14, R6, 0x8, R22 ;  /* 0x00000008060e7824 */ /* 0x000fc800078e0216 */
[----:B------:R-:W0:Y:S02]  /*5380*/  SYNCS.PHASECHK.TRANS64.TRYWAIT P0, [R14+URZ+0x28], R7 ;  /* 0x000028070e0075a7 */ /* 0x000e24000800017f */
[----:B01----:R-:W-:Y:S05]  /*5390*/  @!P0 BRA `(.L_x_108) ;  /* 0x0000000c009c8947 */ /* 0x003fea0003800000 */
.L_x_128:
[----:B0-----:R-:W-:Y:S01]  /*53a0*/  PRMT R7, R9, 0x9910, RZ ;  /* 0x0000991009077816 */ /* 0x001fe200000000ff */
[----:B------:R0:W-:Y:S03]  /*53b0*/  @!P1 SYNCS.ARRIVE.TRANS64 RZ, [R14+URZ], R11 ;  /* 0x0000000b0eff99a7 */ /* 0x0001e6000800003f */
[----:B------:R-:W-:-:S13]  /*53c0*/  ISETP.NE.AND P0, PT, R7, 0x2, PT ;  /* 0x000000020700780c */ /* 0x000fda0003f05270 */
[----:B0-----:R-:W-:Y:S05]  /*53d0*/  @P0 BRA `(.L_x_109) ;  /* 0x0000000000040947 */ /* 0x001fea0003800000 */
[----:B------:R-:W-:Y:S01]  /*53e0*/  BPT.TRAP 0x1 ;  /* 0x000000040000795c */ /* 0x000fe20000300000 */
.L_x_109:
[----:B------:R-:W-:Y:S01]  /*53f0*/  LEA R7, R6, UR25, 0x1 ;  /* 0x0000001906077c11 */ /* 0x000fe2000f8e08ff */
[----:B------:R-:W-:Y:S01]  /*5400*/  VIADD R4, R4, 0xffffffff ;  /* 0xffffffff04047836 */ /* 0x000fe20000000000 */
[----:B------:R-:W-:Y:S01]  /*5410*/  R2UR UR23, R15 ;  /* 0x000000000f1772ca */ /* 0x000fe200000e0000 */
[----:B------:R-:W-:Y:S01]  /*5420*/  UIADD3 UR14, UP0, UR28, 0xf0, URZ ;  /* 0x000000f01c0e7890 */ /* 0x000fe2000ff1e03f */
[----:B------:R-:W-:Y:S01]  /*5430*/  R2UR UR9, R14 ;  /* 0x000000000e0972ca */ /* 0x000fe200000e0000 */
[----:B------:R-:W-:Y:S01]  /*5440*/  IMAD.SHL.U32 R7, R7, 0x1000, RZ ;  /* 0x0000100007077824 */ /* 0x000fe200078e00ff */
[----:B------:R-:W-:Y:S01]  /*5450*/  R2UR UR10, R21 ;  /* 0x00000000150a72ca */ /* 0x000fe200000e0000 */
[----:B------:R-:W-:Y:S01]  /*5460*/  UIADD3 UR32, UP1, UR28, 0x1f0, URZ ;  /* 0x000001f01c207890 */ /* 0x000fe2000ff3e03f */
[----:B------:R-:W-:Y:S01]  /*5470*/  R2UR UR12, R13 ;  /* 0x000000000d0c72ca */ /* 0x000fe200000e0000 */
[--C-:B------:R-:W-:Y:S01]  /*5480*/  IMAD R11, R7, 0x2, R22.reuse ;  /* 0x00000002070b7824 */ /* 0x100fe200078e0216 */
[----:B------:R-:W-:Y:S01]  /*5490*/  LEA R7, R6, UR7, 0xc ;  /* 0x0000000706077c11 */ /* 0x000fe2000f8e60ff */
[----:B------:R-:W-:Y:S01]  /*54a0*/  UIADD3.X UR15, URZ, UR29, URZ, UP0, !UPT ;  /* 0x0000001d3f0f7290 */ /* 0x000fe200087fe43f */
[----:B------:R-:W-:Y:S01]  /*54b0*/  R2UR UR24, R20 ;  /* 0x00000000141872ca */ /* 0x000fe200000e0000 */
[----:B------:R-:W-:Y:S01]  /*54c0*/  UPRMT UR20, URZ, 0x5410, UR18 ;  /* 0x000054103f147896 */ /* 0x000fe20008000012 */
[----:B------:R-:W-:Y:S01]  /*54d0*/  R2UR UR8, R11 ;  /* 0x000000000b0872ca */ /* 0x000fe200000e0000 */
[----:B------:R-:W-:Y:S01]  /*54e0*/  IMAD R7, R7, 0x2, R22 ;  /* 0x0000000207077824 */ /* 0x000fe200078e0216 */
[----:B------:R-:W-:Y:S01]  /*54f0*/  ISETP.GT.AND P1, PT, R4, 0x1, PT ;  /* 0x000000010400780c */ /* 0x000fe20003f24270 */
[----:B------:R-:W-:Y:S01]  /*5500*/  VIADD R6, R6, 0x1 ;  /* 0x0000000106067836 */ /* 0x000fe20000000000 */
[----:B------:R-:W-:Y:S01]  /*5510*/  UPRMT UR30, URZ, 0x5410, UR19 ;  /* 0x000054103f1e7896 */ /* 0x000fe20008000013 */
[----:B------:R-:W-:Y:S01]  /*5520*/  VIADD R21, R21, 0x40 ;  /* 0x0000004015157836 */ /* 0x000fe20000000000 */
[----:B------:R-:W-:Y:S01]  /*5530*/  R2UR UR11, R7 ;  /* 0x00000000070b72ca */ /* 0x000fe200000e0000 */
[----:B------:R-:W-:Y:S01]  /*5540*/  UIADD3.X UR33, URZ, UR29, URZ, UP1, !UPT ;  /* 0x0000001d3f217290 */ /* 0x000fe20008ffe43f */
[----:B------:R-:W-:Y:S01]  /*5550*/  ISETP.NE.AND P0, PT, R6, 0x5, PT ;  /* 0x000000050600780c */ /* 0x000fe20003f05270 */
[----:B------:R-:W-:Y:S01]  /*5560*/  UMOV UR16, 0x0 ;  /* 0x0000000000107882 */ /* 0x000fe20000000000 */
[----:B------:R-:W-:-:S02]  /*5570*/  UMOV UR17, 0x10000000 ;  /* 0x1000000000117882 */ /* 0x000fc40000000000 */
[----:B------:R-:W-:Y:S01]  /*5580*/  SEL R14, RZ, 0x1, P0 ;  /* 0x00000001ff0e7807 */ /* 0x000fe20000000000 */
[----:B------:R-:W-:Y:S01]  /*5590*/  UIADD3 UR8, UR8, 0x100, URZ ;  /* 0x0000010008087890 */ /* 0x000fe2000fffe03f */
[----:B------:R-:W-:Y:S02]  /*55a0*/  SEL R6, R6, RZ, P0 ;  /* 0x000000ff06067207 */ /* 0x000fe40000000000 */
[----:B------:R-:W-:-:S03]  /*55b0*/  LOP3.LUT R5, R5, R14, RZ, 0x3c, !PT ;  /* 0x0000000e05057212 */ /* 0x000fc600078e3cff */
[----:B------:R-:W-:-:S03]  /*55c0*/  UIADD3 UR22, UR11, 0x14100, URZ ;  /* 0x000141000b167890 */ /* 0x000fc6000fffe03f */
[----:B------:R-:W-:Y:S02]  /*55d0*/  UMOV UR11, UR23 ;  /* 0x00000017000b7c82 */ /* 0x000fe40008000000 */
[----:B------:R0:W-:Y:S02]  /*55e0*/  UTMALDG.3D.MULTICAST [UR8], [UR14], UR20, desc[UR16] ;  /* 0x000010080e0073b4 */ /* 0x0001e40008011814 */
[----:B0-----:R-:W-:Y:S01]  /*55f0*/  UMOV UR8, UR22 ;  /* 0x0000001600087c82 */ /* 0x001fe20008000000 */
[----:B------:R-:W-:Y:S02]  /*5600*/  UMOV UR11, UR24 ;  /* 0x00000018000b7c82 */ /* 0x000fe40008000000 */
[----:B------:R0:W-:Y:S02]  /*5610*/  UTMALDG.3D.MULTICAST [UR8], [UR32], UR30, desc[UR16] ;  /* 0x00001008200073b4 */ /* 0x0001e4000801181e */
[----:B0-----:R-:W-:Y:S05]  /*5620*/  @P1 BRA `(.L_x_110) ;  /* 0xfffffffc00381947 */ /* 0x001fea000383ffff */
.L_x_107:
[----:B------:R-:W-:Y:S05]  /*5630*/  BSYNC B1 ;  /* 0x0000000000017941 */ /* 0x000fea0003800000 */
.L_x_106:
[----:B------:R-:W-:Y:S01]  /*5640*/  LOP3.LUT P1, RZ, R10, 0xff, RZ, 0xc0, !PT ;  /* 0x000000ff0aff7812 */ /* 0x000fe2000782c0ff */
[C---:B------:R-:W-:Y:S01]  /*5650*/  IMAD.IADD R12, R3.reuse, 0x1, R12 ;  /* 0x00000001030c7824 */ /* 0x040fe200078e020c */
[----:B------:R-:W-:Y:S01]  /*5660*/  ULDC.64 UR8, c[0x0][0x650] ;  /* 0x0001940000087ab9 */ /* 0x000fe20000000a00 */
[C---:B------:R-:W-:Y:S01]  /*5670*/  ISETP.GE.U32.AND P2, PT, R3.reuse, 0x5, PT ;  /* 0x000000050300780c */ /* 0x040fe20003f46070 */
[----:B------:R-:W-:Y:S01]  /*5680*/  BSSY B1, `(.L_x_111) ;  /* 0x000006a000017945 */ /* 0x000fe20003800000 */
[----:B------:R-:W-:Y:S01]  /*5690*/  IMAD.MOV.U32 R11, RZ, RZ, -0x1 ;  /* 0xffffffffff0b7424 */ /* 0x000fe200078e00ff */
[----:B------:R-:W-:Y:S01]  /*56a0*/  ISETP.GT.U32.AND P0, PT, R12, 0x4, PT ;  /* 0x000000040c00780c */ /* 0x000fe20003f04070 */
[----:B------:R-:W-:Y:S01]  /*56b0*/  IMAD.MOV.U32 R20, RZ, RZ, -0x1 ;  /* 0xffffffffff147424 */ /* 0x000fe200078e00ff */
[----:B------:R-:W-:Y:S01]  /*56c0*/  PRMT R10, RZ, 0x7610, R10 ;  /* 0x00007610ff0a7816 */ /* 0x000fe2000000000a */
[----:B------:R-:W-:Y:S01]  /*56d0*/  IMAD.MOV.U32 R13, RZ, RZ, -0x1 ;  /* 0xffffffffff0d7424 */ /* 0x000fe200078e00ff */
[----:B------:R-:W-:-:S03]  /*56e0*/  ISETP.LT.U32.AND P0, PT, R3, 0x5, P0 ;  /* 0x000000050300780c */ /* 0x000fc60000701070 */
[----:B------:R-:W0:Y:S01]  /*56f0*/  @P1 S2R R5, SR_CgaCtaId ;  /* 0x0000000000051919 */ /* 0x000e220000008800 */
[----:B------:R-:W-:-:S04]  /*5700*/  @P1 MOV R4, 0x400 ;  /* 0x0000040000041802 */ /* 0x000fc80000000f00 */
[----:B0-----:R-:W-:Y:S01]  /*5710*/  @P1 LEA R6, R5, R4, 0x18 ;  /* 0x0000000405061211 */ /* 0x001fe200078ec0ff */
[----:B------:R-:W-:-:S03]  /*5720*/  IMAD.WIDE.U32 R4, R12, -0x33333333, RZ ;  /* 0xcccccccd0c047825 */ /* 0x000fc600078e00ff */
[----:B------:R0:W-:Y:S01]  /*5730*/  @P1 SYNCS.ARRIVE.TRANS64.A1T0 RZ, [R6+URZ+0x68], RZ ;  /* 0x000068ff06ff19a7 */ /* 0x0001e2000810003f */
[----:B------:R-:W-:Y:S02]  /*5740*/  IADD3 R16, P1, R16, UR26, RZ ;  /* 0x0000001a10107c10 */ /* 0x000fe4000ff3e0ff */
[----:B------:R-:W-:Y:S02]  /*5750*/  SHF.R.U32.HI R7, RZ, 0x2, R5 ;  /* 0x00000002ff077819 */ /* 0x000fe40000011605 */
[----:B------:R-:W-:Y:S02]  /*5760*/  SEL R5, RZ, 0x1, !P0 ;  /* 0x00000001ff057807 */ /* 0x000fe40004000000 */
[----:B------:R-:W-:Y:S01]  /*5770*/  IADD3.X R17, R17, UR21, RZ, P1, !PT ;  /* 0x0000001511117c10 */ /* 0x000fe20008ffe4ff */
[----:B------:R-:W-:Y:S01]  /*5780*/  IMAD R12, R7, -0x5, R12 ;  /* 0xfffffffb070c7824 */ /* 0x000fe200078e020c */
[----:B------:R-:W-:Y:S02]  /*5790*/  ISETP.GE.U32.AND P0, PT, R16, UR8, PT ;  /* 0x0000000810007c0c */ /* 0x000fe4000bf06070 */
[----:B------:R-:W-:-:S02]  /*57a0*/  LOP3.LUT R0, R0, R5, RZ, 0x3c, !PT ;  /* 0x0000000500007212 */ /* 0x000fc400078e3cff */
[----:B------:R-:W-:Y:S02]  /*57b0*/  ISETP.GE.U32.AND.EX P0, PT, R17, UR9, PT, P0 ;  /* 0x0000000911007c0c */ /* 0x000fe4000bf06100 */
[----:B------:R-:W-:Y:S02]  /*57c0*/  @P2 LOP3.LUT R0, R0, 0x1, R7, 0x78, !PT ;  /* 0x0000000100002812 */ /* 0x000fe400078e7807 */
[----:B------:R-:W-:-:S09]  /*57d0*/  PRMT R4, RZ, 0x7610, R4 ;  /* 0x00007610ff047816 */ /* 0x000fd20000000004 */
[----:B0-----:R-:W-:Y:S05]  /*57e0*/  @P0 BRA `(.L_x_112) ;  /* 0x00000004004c0947 */ /* 0x001fea0003800000 */
[----:B------:R-:W0:Y:S01]  /*57f0*/  S2R R14, SR_CTAID.X ;  /* 0x00000000000e7919 */ /* 0x000e220000002500 */
[----:B------:R-:W-:Y:S01]  /*5800*/  ULDC.64 UR8, c[0x0][0x628] ;  /* 0x00018a0000087ab9 */ /* 0x000fe20000000a00 */
[----:B------:R-:W1:Y:S01]  /*5810*/  LDC R15, c[0x0][0x144] ;  /* 0x00005100ff0f7b82 */ /* 0x000e620000000800 */
[----:B------:R-:W-:Y:S01]  /*5820*/  ISETP.NE.U32.AND P0, PT, RZ, UR8, PT ;  /* 0x00000008ff007c0c */ /* 0x000fe2000bf05070 */
[----:B------:R-:W2:Y:S01]  /*5830*/  S2R R11, SR_CTAID.Y ;  /* 0x00000000000b7919 */ /* 0x000ea20000002600 */
[----:B------:R-:W-:Y:S01]  /*5840*/  ULDC UR10, c[0x0][0x150] ;  /* 0x00005400000a7ab9 */ /* 0x000fe20000000800 */
[----:B------:R-:W-:Y:S01]  /*5850*/  ULDC UR11, c[0x0][0x630] ;  /* 0x00018c00000b7ab9 */ /* 0x000fe20000000800 */
[----:B------:R-:W-:Y:S01]  /*5860*/  ISETP.NE.AND.EX P0, PT, RZ, UR9, PT, P0 ;  /* 0x00000009ff007c0c */ /* 0x000fe2000bf05300 */
[----:B------:R-:W-:Y:S01]  /*5870*/  IMAD.MOV.U32 R4, RZ, RZ, R16 ;  /* 0x000000ffff047224 */ /* 0x000fe200078e0010 */
[----:B0-----:R-:W-:-:S05]  /*5880*/  I2FP.F32.U32 R5, R14 ;  /* 0x0000000e00057245 */ /* 0x001fca0000201000 */
[----:B------:R-:W-:Y:S01]  /*5890*/  FMUL R20, R5, UR10 ;  /* 0x0000000a05147c20 */ /* 0x000fe20008400000 */
[----:B------:R-:W-:-:S05]  /*58a0*/  IMAD.MOV.U32 R5, RZ, RZ, R17 ;  /* 0x000000ffff057224 */ /* 0x000fca00078e0011 */
[----:B--2---:R-:W-:Y:S05]  /*58b0*/  @!P0 BRA `(.L_x_113) ;  /* 0x0000000000288947 */ /* 0x004fea0003800000 */
[----:B------:R-:W-:Y:S02]  /*58c0*/  ULDC UR10, c[0x0][0x634] ;  /* 0x00018d00000a7ab9 */ /* 0x000fe40000000800 */
[----:B------:R-:W-:-:S05]  /*58d0*/  IADD3 R5, P0, R16, UR10, RZ ;  /* 0x0000000a10057c10 */ /* 0x000fca000ff1e0ff */
[----:B------:R-:W-:-:S04]  /*58e0*/  IMAD.X R13, RZ, RZ, R17, P0 ;  /* 0x000000ffff0d7224 */ /* 0x000fc800000e0611 */
[----:B------:R-:W-:-:S04]  /*58f0*/  IMAD.WIDE.U32 R6, R13, UR8, RZ ;  /* 0x000000080d067c25 */ /* 0x000fc8000f8e00ff */
[----:B------:R-:W-:-:S04]  /*5900*/  IMAD.WIDE.U32 R6, P0, R5, UR9, R6 ;  /* 0x0000000905067c25 */ /* 0x000fc8000f800006 */
[----:B------:R-:W-:-:S04]  /*5910*/  IMAD.WIDE.U32 R4, R5, UR8, RZ ;  /* 0x0000000805047c25 */ /* 0x000fc8000f8e00ff */
[----:B------:R-:W-:Y:S01]  /*5920*/  IMAD.MOV.U32 R4, RZ, RZ, R7 ;  /* 0x000000ffff047224 */ /* 0x000fe200078e0007 */
[----:B------:R-:W-:Y:S01]  /*5930*/  IADD3 RZ, P1, R5, R6, RZ ;  /* 0x0000000605ff7210 */ /* 0x000fe20007f3e0ff */
[----:B------:R-:W-:-:S04]  /*5940*/  IMAD.X R5, RZ, RZ, RZ, P0 ;  /* 0x000000ffff057224 */ /* 0x000fc800000e06ff */
[----:B------:R-:W-:-:S08]  /*5950*/  IMAD.WIDE.U32.X R4, R13, UR9, R4, P1 ;  /* 0x000000090d047c25 */ /* 0x000fd000088e0404 */
.L_x_113:
[--C-:B------:R-:W-:Y:S01]  /*5960*/  SHF.R.U64 R13, R4, UR11, R5.reuse ;  /* 0x0000000b040d7c19 */ /* 0x100fe20008001205 */
[----:B------:R-:W0:Y:S01]  /*5970*/  F2I.U32.TRUNC.NTZ R20, R20 ;  /* 0x0000001400147305 */ /* 0x000e22000020f000 */
[----:B------:R-:W-:Y:S01]  /*5980*/  SHF.R.U32.HI R4, RZ, UR11, R5 ;  /* 0x0000000bff047c19 */ /* 0x000fe20008011605 */
[----:B------:R-:W-:Y:S01]  /*5990*/  ULDC.64 UR8, c[0x0][0x620] ;  /* 0x0001880000087ab9 */ /* 0x000fe20000000a00 */
[----:B------:R-:W-:Y:S01]  /*59a0*/  IADD3 R7, P0, RZ, -R13, RZ ;  /* 0x8000000dff077210 */ /* 0x000fe20007f1e0ff */
[----:B------:R-:W-:Y:S01]  /*59b0*/  ULDC.64 UR10, c[0x0][0x640] ;  /* 0x00019000000a7ab9 */ /* 0x000fe20000000a00 */
[----:B------:R-:W2:Y:S03]  /*59c0*/  LDC R22, c[0x0][0x148] ;  /* 0x00005200ff167b82 */ /* 0x000ea60000000800 */
[----:B------:R-:W-:Y:S01]  /*59d0*/  IMAD.X R4, RZ, RZ, ~R4, P0 ;  /* 0x000000ffff047224 */ /* 0x000fe200000e0e04 */
[----:B------:R-:W-:-:S03]  /*59e0*/  ISETP.NE.U32.AND P0, PT, RZ, UR10, PT ;  /* 0x0000000aff007c0c */ /* 0x000fc6000bf05070 */
[----:B------:R-:W-:Y:S01]  /*59f0*/  IMAD R6, R4, UR8, RZ ;  /* 0x0000000804067c24 */ /* 0x000fe2000f8e02ff */
[----:B------:R-:W-:Y:S01]  /*5a00*/  ISETP.NE.AND.EX P0, PT, RZ, UR11, PT, P0 ;  /* 0x0000000bff007c0c */ /* 0x000fe2000bf05300 */
[----:B------:R-:W-:Y:S01]  /*5a10*/  IMAD.WIDE.U32 R4, R7, UR8, R16 ;  /* 0x0000000807047c25 */ /* 0x000fe2000f8e0010 */
[----:B------:R-:W-:-:S03]  /*5a20*/  ULDC UR8, c[0x0][0x618] ;  /* 0x0001860000087ab9 */ /* 0x000fc60000000800 */
[----:B------:R-:W-:Y:S01]  /*5a30*/  IMAD R7, R7, UR9, R6 ;  /* 0x0000000907077c24 */ /* 0x000fe2000f8e0206 */
[----:B------:R-:W-:Y:S01]  /*5a40*/  ULDC UR9, c[0x0][0x154] ;  /* 0x0000550000097ab9 */ /* 0x000fe20000000800 */
[----:B0-----:R-:W-:Y:S02]  /*5a50*/  IMAD.MOV R6, RZ, RZ, -R20 ;  /* 0x000000ffff067224 */ /* 0x001fe400078e0a14 */
[----:B------:R-:W-:Y:S02]  /*5a60*/  IMAD.IADD R5, R5, 0x1, R7 ;  /* 0x0000000105057824 */ /* 0x000fe400078e0207 */
[----:B-1----:R-:W-:Y:S01]  /*5a70*/  IMAD R14, R15, R6, R14 ;  /* 0x000000060f0e7224 */ /* 0x002fe200078e020e */
[----:B------:R-:W-:Y:S02]  /*5a80*/  I2FP.F32.U32 R6, R11 ;  /* 0x0000000b00067245 */ /* 0x000fe40000201000 */
[--C-:B------:R-:W-:Y:S02]  /*5a90*/  SHF.R.U64 R15, R4, UR8, R5.reuse ;  /* 0x00000008040f7c19 */ /* 0x100fe40008001205 */
[----:B------:R-:W-:Y:S01]  /*5aa0*/  SHF.R.U32.HI R4, RZ, UR8, R5 ;  /* 0x00000008ff047c19 */ /* 0x000fe20008011605 */
[----:B------:R-:W-:Y:S01]  /*5ab0*/  FMUL R6, R6, UR9 ;  /* 0x0000000906067c20 */ /* 0x000fe20008400000 */
[----:B------:R-:W-:-:S02]  /*5ac0*/  ULDC UR8, c[0x0][0x608] ;  /* 0x0001820000087ab9 */ /* 0x000fc40000000800 */
[--C-:B------:R-:W-:Y:S01]  /*5ad0*/  SHF.R.U64 R21, R15, UR8, R4.reuse ;  /* 0x000000080f157c19 */ /* 0x100fe20008001204 */
[----:B------:R0:W1:Y:S01]  /*5ae0*/  F2I.U32.TRUNC.NTZ R24, R6 ;  /* 0x0000000600187305 */ /* 0x000062000020f000 */
[----:B------:R-:W-:Y:S01]  /*5af0*/  SHF.R.U32.HI R4, RZ, UR8, R4 ;  /* 0x00000008ff047c19 */ /* 0x000fe20008011604 */
[----:B------:R-:W-:-:S03]  /*5b00*/  ULDC UR8, c[0x0][0x658] ;  /* 0x0001960000087ab9 */ /* 0x000fc60000000800 */
[--C-:B------:R-:W-:Y:S02]  /*5b10*/  SHF.R.U64 R20, R21, UR8, R4.reuse ;  /* 0x0000000815147c19 */ /* 0x100fe40008001204 */
[----:B------:R-:W-:-:S03]  /*5b20*/  SHF.R.U32.HI R23, RZ, UR8, R4 ;  /* 0x00000008ff177c19 */ /* 0x000fc60008011604 */
[----:B------:R-:W-:Y:S02]  /*5b30*/  IMAD.MOV.U32 R4, RZ, RZ, R20 ;  /* 0x000000ffff047224 */ /* 0x000fe400078e0014 */
[----:B------:R-:W-:Y:S01]  /*5b40*/  IMAD.MOV.U32 R5, RZ, RZ, R23 ;  /* 0x000000ffff057224 */ /* 0x000fe200078e0017 */
[----:B0-----:R-:W-:Y:S06]  /*5b50*/  @!P0 BRA `(.L_x_114) ;  /* 0x0000000000288947 */ /* 0x001fec0003800000 */
        /* <DEDUP_REMOVED lines=10> */
.L_x_114:
[----:B------:R-:W-:Y:S01]  /*5c00*/  ISETP.NE.AND P0, PT, R2, 0x1, PT ;  /* 0x000000010200780c */ /* 0x000fe20003f05270 */
[----:B------:R-:W-:Y:S01]  /*5c10*/  ULDC UR8, c[0x0][0x648] ;  /* 0x0001920000087ab9 */ /* 0x000fe20000000800 */
[----:B-1----:R-:W-:Y:S01]  /*5c20*/  IMAD.MOV R24, RZ, RZ, -R24 ;  /* 0x000000ffff187224 */ /* 0x002fe200078e0a18 */
[----:B------:R-:W-:Y:S01]  /*5c30*/  SHF.R.U64 R4, R4, UR8, R5 ;  /* 0x0000000804047c19 */ /* 0x000fe20008001205 */
[----:B------:R-:W-:Y:S01]  /*5c40*/  ULDC UR8, c[0x0][0x638] ;  /* 0x00018e0000087ab9 */ /* 0x000fe20000000800 */
[----:B------:R-:W-:Y:S01]  /*5c50*/  LOP3.LUT R21, R21, UR13, RZ, 0xc0, !PT ;  /* 0x0000000d15157c12 */ /* 0x000fe2000f8ec0ff */
[----:B------:R-:W-:Y:S02]  /*5c60*/  ULDC UR9, c[0x0][0x610] ;  /* 0x0001840000097ab9 */ /* 0x000fe40000000800 */
[----:B------:R-:W-:Y:S02]  /*5c70*/  IMAD.MOV R5, RZ, RZ, -R4 ;  /* 0x000000ffff057224 */ /* 0x000fe400078e0a04 */
[----:B------:R-:W-:-:S02]  /*5c80*/  IMAD R21, R4, UR5, R21 ;  /* 0x0000000504157c24 */ /* 0x000fc4000f8e0215 */
[----:B------:R-:W-:Y:S01]  /*5c90*/  IMAD R20, R5, UR8, R20 ;  /* 0x0000000805147c24 */ /* 0x000fe2000f8e0214 */
[----:B------:R-:W-:Y:S01]  /*5ca0*/  ULDC UR8, c[0x0][0x600] ;  /* 0x0001800000087ab9 */ /* 0x000fe20000000800 */
[----:B--2---:R-:W-:Y:S01]  /*5cb0*/  @P0 IMAD R14, R22, R24, R11 ;  /* 0x00000018160e0224 */ /* 0x004fe200078e020b */
[----:B------:R-:W-:Y:S01]  /*5cc0*/  LOP3.LUT R11, R15, UR4, RZ, 0xc0, !PT ;  /* 0x000000040f0b7c12 */ /* 0x000fe2000f8ec0ff */
[----:B------:R-:W-:Y:S02]  /*5cd0*/  IMAD.MOV.U32 R4, RZ, RZ, 0x1 ;  /* 0x00000001ff047424 */ /* 0x000fe400078e00ff */
[----:B------:R-:W-:Y:S02]  /*5ce0*/  IMAD R14, R21, UR9, R14 ;  /* 0x00000009150e7c24 */ /* 0x000fe4000f8e020e */
[----:B------:R-:W-:-:S05]  /*5cf0*/  IMAD R11, R20, UR8, R11 ;  /* 0x00000008140b7c24 */ /* 0x000fca000f8e020b */
[----:B------:R-:W-:Y:S02]  /*5d00*/  SEL R20, R11, R14, !P0 ;  /* 0x0000000e0b147207 */ /* 0x000fe40004000000 */
[----:B------:R-:W-:-:S07]  /*5d10*/  SEL R11, R14, R11, !P0 ;  /* 0x0000000b0e0b7207 */ /* 0x000fce0004000000 */
.L_x_112:
[----:B------:R-:W-:Y:S05]  /*5d20*/  BSYNC B1 ;  /* 0x0000000000017941 */ /* 0x000fea0003800000 */
.L_x_111:
[----:B------:R-:W-:-:S13]  /*5d30*/  LOP3.LUT P0, RZ, R4, 0xff, RZ, 0xc0, !PT ;  /* 0x000000ff04ff7812 */ /* 0x000fda000780c0ff */
[----:B------:R-:W-:Y:S05]  /*5d40*/  @P0 BRA `(.L_x_115) ;  /* 0xfffffff400380947 */ /* 0x000fea000383ffff */
[----:B------:R-:W-:Y:S05]  /*5d50*/  BSYNC B0 ;  /* 0x0000000000007941 */ /* 0x000fea0003800000 */
.L_x_104:
[----:B------:R-:W-:-:S03]  /*5d60*/  UMOV UR8, 0xffffffff ;  /* 0xffffffff00087882 */ /* 0x000fc60000000000 */
[----:B------:R-:W-:Y:S05]  /*5d70*/  BRA.DIV UR8, `(.L_x_116) ;  /* 0x0000000608387947 */ /* 0x000fea000b800000 */
[----:B------:R-:W-:-:S13]  /*5d80*/  ELECT P6, URZ, PT ;  /* 0x00000000003f782f */ /* 0x000fda00038c0000 */
.L_x_131:
[----:B------:R-:W-:Y:S04]  /*5d90*/  BSSY B0, `(.L_x_117) ;  /* 0x0000034000007945 */ /* 0x000fe80003800000 */
[----:B------:R-:W-:Y:S05]  /*5da0*/  @!P6 BRA `(.L_x_118) ;  /* 0x0000000000c8e947 */ /* 0x000fea0003800000 */
[----:B------:R-:W-:-:S04]  /*5db0*/  LOP3.LUT R19, R19, 0x2, RZ, 0xfc, !PT ;  /* 0x0000000213137812 */ /* 0x000fc800078efcff */
[----:B------:R-:W-:-:S13]  /*5dc0*/  ISETP.NE.AND P0, PT, R19, 0x3, PT ;  /* 0x000000031300780c */ /* 0x000fda0003f05270 */
[----:B------:R-:W-:Y:S05]  /*5dd0*/  @!P0 BRA `(.L_x_119) ;  /* 0x0000000000048947 */ /* 0x000fea0003800000 */
[----:B------:R-:W-:Y:S01]  /*5de0*/  BPT.TRAP 0x1 ;  /* 0x000000040000795c */ /* 0x000fe20000300000 */
.L_x_119:
[----:B------:R-:W0:Y:S01]  /*5df0*/  S2R R3, SR_CgaCtaId ;  /* 0x0000000000037919 */ /* 0x000e220000008800 */
[----:B------:R-:W-:-:S04]  /*5e00*/  MOV R2, 0x400 ;  /* 0x0000040000027802 */ /* 0x000fc80000000f00 */
[----:B0-----:R-:W-:Y:S02]  /*5e10*/  LEA R3, R3, R2, 0x18 ;  /* 0x0000000203037211 */ /* 0x001fe400078ec0ff */
[----:B------:R-:W-:-:S03]  /*5e20*/  SHF.L.U32 R2, R0, 0x1f, RZ ;  /* 0x0000001f00027819 */ /* 0x000fc600000006ff */
[----:B------:R-:W-:-:S04]  /*5e30*/  VIADD R3, R3, 0x28 ;  /* 0x0000002803037836 */ /* 0x000fc80000000000 */
[C---:B------:R-:W-:Y:S02]  /*5e40*/  IMAD R7, R12.reuse, 0x8, R3 ;  /* 0x000000080c077824 */ /* 0x040fe400078e0203 */
[----:B------:R-:W-:Y:S02]  /*5e50*/  VIADD R12, R12, 0x1 ;  /* 0x000000010c0c7836 */ /* 0x000fe40000000000 */
[----:B------:R-:W0:Y:S03]  /*5e60*/  SYNCS.PHASECHK.TRANS64.TRYWAIT P0, [R7+URZ], R2 ;  /* 0x00000002070075a7 */ /* 0x000e26000800017f */
[----:B------:R-:W-:-:S04]  /*5e70*/  ISETP.NE.AND P1, PT, R12, 0x5, PT ;  /* 0x000000050c00780c */ /* 0x000fc80003f25270 */
[----:B------:R-:W-:Y:S02]  /*5e80*/  SEL R5, RZ, 0x1, P1 ;  /* 0x00000001ff057807 */ /* 0x000fe40000800000 */
[----:B------:R-:W-:Y:S02]  /*5e90*/  SEL R12, R12, RZ, P1 ;  /* 0x000000ff0c0c7207 */ /* 0x000fe40000800000 */
[----:B------:R-:W-:-:S03]  /*5ea0*/  LOP3.LUT R5, R0, R5, RZ, 0x3c, !PT ;  /* 0x0000000500057212 */ /* 0x000fc600078e3cff */
[----:B------:R-:W-:Y:S01]  /*5eb0*/  IMAD R9, R12, 0x8, R3 ;  /* 0x000000080c097824 */ /* 0x000fe200078e0203 */
[----:B------:R-:W-:Y:S01]  /*5ec0*/  SHF.L.U32 R4, R5, 0x1f, RZ ;  /* 0x0000001f05047819 */ /* 0x000fe200000006ff */
[----:B0-----:R-:W-:Y:S06]  /*5ed0*/  @!P0 BRA `(.L_x_120) ;  /* 0x0000000400008947 */ /* 0x001fec0003800000 */
.L_x_132:
[----:B------:R-:W1:Y:S01]  /*5ee0*/  SYNCS.PHASECHK.TRANS64.TRYWAIT P0, [R9+URZ], R4 ;  /* 0x00000004090075a7 */ /* 0x000e62000800017f */
[----:B------:R-:W-:-:S05]  /*5ef0*/  VIADD R0, R12, 0x1 ;  /* 0x000000010c007836 */ /* 0x000fca0000000000 */
[----:B------:R-:W-:-:S04]  /*5f00*/  ISETP.NE.AND P1, PT, R0, 0x5, PT ;  /* 0x000000050000780c */ /* 0x000fc80003f25270 */
[----:B0-----:R-:W-:Y:S02]  /*5f10*/  SEL R2, RZ, 0x1, P1 ;  /* 0x00000001ff027807 */ /* 0x001fe40000800000 */
[----:B------:R-:W-:Y:S02]  /*5f20*/  SEL R0, R0, RZ, P1 ;  /* 0x000000ff00007207 */ /* 0x000fe40000800000 */
[----:B------:R-:W-:-:S03]  /*5f30*/  LOP3.LUT R7, R5, R2, RZ, 0x3c, !PT ;  /* 0x0000000205077212 */ /* 0x000fc600078e3cff */
[----:B------:R-:W-:Y:S01]  /*5f40*/  IMAD R6, R0, 0x8, R3 ;  /* 0x0000000800067824 */ /* 0x000fe200078e0203 */
[----:B------:R-:W-:Y:S01]  /*5f50*/  SHF.L.U32 R5, R7, 0x1f, RZ ;  /* 0x0000001f07057819 */ /* 0x000fe200000006ff */
[----:B-1----:R-:W-:Y:S06]  /*5f60*/  @!P0 BRA `(.L_x_121) ;  /* 0x0000000000f08947 */ /* 0x002fec0003800000 */
.L_x_133:
[----:B------:R-:W1:Y:S01]  /*5f70*/  SYNCS.PHASECHK.TRANS64.TRYWAIT P0, [R6+URZ], R5 ;  /* 0x00000005060075a7 */ /* 0x000e62000800017f */
[----:B------:R-:W-:-:S05]  /*5f80*/  VIADD R0, R0, 0x1 ;  /* 0x0000000100007836 */ /* 0x000fca0000000000 */
[----:B------:R-:W-:-:S04]  /*5f90*/  ISETP.NE.AND P1, PT, R0, 0x5, PT ;  /* 0x000000050000780c */ /* 0x000fc80003f25270 */
[----:B------:R-:W-:Y:S02]  /*5fa0*/  SEL R2, RZ, 0x1, P1 ;  /* 0x00000001ff027807 */ /* 0x000fe40000800000 */
[----:B------:R-:W-:Y:S02]  /*5fb0*/  SEL R0, R0, RZ, P1 ;  /* 0x000000ff00007207 */ /* 0x000fe40000800000 */
[----:B------:R-:W-:-:S03]  /*5fc0*/  LOP3.LUT R7, R7, R2, RZ, 0x3c, !PT ;  /* 0x0000000207077212 */ /* 0x000fc600078e3cff */
[----:B0-----:R-:W-:Y:S01]  /*5fd0*/  IMAD R9, R0, 0x8, R3 ;  /* 0x0000000800097824 */ /* 0x001fe200078e0203 */
[----:B------:R-:W-:Y:S01]  /*5fe0*/  SHF.L.U32 R4, R7, 0x1f, RZ ;  /* 0x0000001f07047819 */ /* 0x000fe200000006ff */
[----:B-1----:R-:W-:Y:S06]  /*5ff0*/  @!P0 BRA `(.L_x_122) ;  /* 0x0000000000e08947 */ /* 0x002fec0003800000 */
.L_x_134:
[----:B------:R-:W1:Y:S01]  /*6000*/  SYNCS.PHASECHK.TRANS64.TRYWAIT P0, [R9+URZ], R4 ;  /* 0x00000004090075a7 */ /* 0x000e62000800017f */
[----:B------:R-:W-:-:S05]  /*6010*/  VIADD R0, R0, 0x1 ;  /* 0x0000000100007836 */ /* 0x000fca0000000000 */
[----:B------:R-:W-:-:S04]  /*6020*/  ISETP.NE.AND P1, PT, R0, 0x5, PT ;  /* 0x000000050000780c */ /* 0x000fc80003f25270 */
[----:B------:R-:W-:Y:S02]  /*6030*/  SEL R2, RZ, 0x1, P1 ;  /* 0x00000001ff027807 */ /* 0x000fe40000800000 */
[----:B------:R-:W-:Y:S02]  /*6040*/  SEL R0, R0, RZ, P1 ;  /* 0x000000ff00007207 */ /* 0x000fe40000800000 */
[----:B------:R-:W-:Y:S01]  /*6050*/  LOP3.LUT R2, R7, R2, RZ, 0x3c, !PT ;  /* 0x0000000207027212 */ /* 0x000fe200078e3cff */
[----:B-1----:R-:W-:Y:S06]  /*6060*/  @!P0 BRA `(.L_x_123) ;  /* 0x0000000000d88947 */ /* 0x002fec0003800000 */
.L_x_135:
[----:B------:R-:W-:Y:S01]  /*6070*/  IMAD R3, R0, 0x8, R3 ;  /* 0x0000000800037824 */ /* 0x000fe200078e0203 */
[----:B------:R-:W-:-:S07]  /*6080*/  SHF.L.U32 R0, R2, 0x1f, RZ ;  /* 0x0000001f02007819 */ /* 0x000fce00000006ff */
.L_x_124:
[----:B--2---:R2:W3:Y:S02]  /*6090*/  SYNCS.PHASECHK.TRANS64.TRYWAIT P0, [R3+URZ], R0 ;  /* 0x00000000030075a7 */ /* 0x0044e4000800017f */
[----:B---3--:R-:W-:Y:S05]  /*60a0*/  @!P0 NANOSLEEP.SYNCS 0x989680 ;  /* 0x009896800000895d */ /* 0x008fea0003900000 */
[----:B------:R-:W3:Y:S02]  /*60b0*/  @!P0 SYNCS.PHASECHK.TRANS64 P0, [R3+URZ], R0 ;  /* 0x00000000030085a7 */ /* 0x000ee4000800007f */
[----:B---3--:R-:W-:Y:S05]  /*60c0*/  @!P0 BRA `(.L_x_124) ;  /* 0xfffffffc00f08947 */ /* 0x008fea000383ffff */
.L_x_118:
[----:B------:R-:W-:Y:S05]  /*60d0*/  BSYNC B0 ;  /* 0x0000000000007941 */ /* 0x000fea0003800000 */
.L_x_117:
[----:B------:R-:W-:Y:S05]  /*60e0*/  EXIT ;  /* 0x000000000000794d */ /* 0x000fea0003800000 */
.L_x_21:
[----:B---3--:R3:W4:Y:S02]  /*60f0*/  SYNCS.PHASECHK.TRANS64.TRYWAIT P1, [R3+URZ], R0 ;  /* 0x00000000030075a7 */ /* 0x008724000802017f */
[----:B----4-:R-:W-:Y:S05]  /*6100*/  @!P1 NANOSLEEP.SYNCS 0x989680 ;  /* 0x009896800000995d */ /* 0x010fea0003900000 */
[----:B------:R-:W4:Y:S02]  /*6110*/  @!P1 SYNCS.PHASECHK.TRANS64 P1, [R3+URZ], R0 ;  /* 0x00000000030095a7 */ /* 0x000f24000802007f */
[----:B----4-:R-:W-:Y:S05]  /*6120*/  @!P1 BRA `(.L_x_21) ;  /* 0xfffffffc00f09947 */ /* 0x010fea000383ffff */
[----:B------:R-:W-:Y:S05]  /*6130*/  BRA `(.L_x_20) ;  /* 0xffffffb000fc7947 */ /* 0x000fea000383ffff */
.L_x_26:
[----:B-1----:R1:W2:Y:S02]  /*6140*/  SYNCS.PHASECHK.TRANS64.TRYWAIT P1, [R5+URZ], R4 ;  /* 0x00000004050075a7 */ /* 0x0022a4000802017f */
[----:B--2---:R-:W-:Y:S05]  /*6150*/  @!P1 NANOSLEEP.SYNCS 0x989680 ;  /* 0x009896800000995d */ /* 0x004fea0003900000 */
[----:B------:R-:W2:Y:S02]  /*6160*/  @!P1 SYNCS.PHASECHK.TRANS64 P1, [R5+URZ], R4 ;  /* 0x00000004050095a7 */ /* 0x000ea4000802007f */
[----:B--2---:R-:W-:Y:S05]  /*6170*/  @!P1 BRA `(.L_x_26) ;  /* 0xfffffffc00f09947 */ /* 0x004fea000383ffff */
[----:B------:R-:W-:Y:S05]  /*6180*/  BRA `(.L_x_25) ;  /* 0xffffffb400ec7947 */ /* 0x000fea000383ffff */
.L_x_105:
[----:B------:R-:W-:Y:S01]  /*6190*/  BSSY B1, `(.L_x_125) ;  /* 0x0000006000017945 */ /* 0x000fe20003800000 */
[----:B------:R-:W-:-:S07]  /*61a0*/  IMAD.MOV.U32 R15, RZ, RZ, -0x1 ;  /* 0xffffffffff0f7424 */ /* 0x000fce00078e00ff */
[----:B------:R-:W-:Y:S05]  /*61b0*/  WARPSYNC.COLLECTIVE R15, `(.L_x_126) ;  /* 0x000000000f0c7348 */ /* 0x000fea0003c00000 */
[----:B------:R-:W-:Y:S02]  /*61c0*/  ELECT P6, UR62, PT ;  /* 0x00000000003e782f */ /* 0x000fe400038c0000 */
[----:B------:R-:W-:Y:S01]  /*61d0*/  MOV R14, UR62 ;  /* 0x0000003e000e7c02 */ /* 0x000fe20008000f00 */
[----:B------:R-:W-:Y:S10]  /*61e0*/  ENDCOLLECTIVE ;  /* 0x000000000000791b */ /* 0x000ff40003800000 */
.L_x_126:
[----:B------:R-:W-:Y:S05]  /*61f0*/  BSYNC B1 ;  /* 0x0000000000017941 */ /* 0x000fea0003800000 */
.L_x_125:
[----:B------:R-:W-:Y:S05]  /*6200*/  BRA `(.L_x_127) ;  /* 0xfffffff000147947 */ /* 0x000fea000383ffff */
.L_x_108:
[----:B0-----:R0:W1:Y:S02]  /*6210*/  SYNCS.PHASECHK.TRANS64.TRYWAIT P0, [R14+URZ+0x28], R7 ;  /* 0x000028070e0075a7 */ /* 0x001064000800017f */
[----:B-1----:R-:W-:Y:S05]  /*6220*/  @!P0 NANOSLEEP.SYNCS 0x989680 ;  /* 0x009896800000895d */ /* 0x002fea0003900000 */
[----:B------:R-:W1:Y:S02]  /*6230*/  @!P0 SYNCS.PHASECHK.TRANS64 P0, [R14+URZ+0x28], R7 ;  /* 0x000028070e0085a7 */ /* 0x000e64000800007f */
[----:B-1----:R-:W-:Y:S05]  /*6240*/  @!P0 BRA `(.L_x_108) ;  /* 0xfffffffc00f08947 */ /* 0x002fea000383ffff */
[----:B------:R-:W-:Y:S05]  /*6250*/  BRA `(.L_x_128) ;  /* 0xfffffff000507947 */ /* 0x000fea000383ffff */
.L_x_116:
[----:B------:R-:W-:Y:S01]  /*6260*/  BSSY B0, `(.L_x_129) ;  /* 0x0000006000007945 */ /* 0x000fe20003800000 */
[----:B------:R-:W-:-:S07]  /*6270*/  IMAD.MOV.U32 R15, RZ, RZ, -0x1 ;  /* 0xffffffffff0f7424 */ /* 0x000fce00078e00ff */
[----:B------:R-:W-:Y:S05]  /*6280*/  WARPSYNC.COLLECTIVE R15, `(.L_x_130) ;  /* 0x000000000f0c7348 */ /* 0x000fea0003c00000 */
[----:B------:R-:W-:Y:S02]  /*6290*/  ELECT P6, UR62, PT ;  /* 0x00000000003e782f */ /* 0x000fe400038c0000 */
[----:B------:R-:W-:Y:S01]  /*62a0*/  MOV R14, UR62 ;  /* 0x0000003e000e7c02 */ /* 0x000fe20008000f00 */
[----:B------:R-:W-:Y:S10]  /*62b0*/  ENDCOLLECTIVE ;  /* 0x000000000000791b */ /* 0x000ff40003800000 */
.L_x_130:
[----:B------:R-:W-:Y:S05]  /*62c0*/  BSYNC B0 ;  /* 0x0000000000007941 */ /* 0x000fea0003800000 */
.L_x_129:
[----:B------:R-:W-:Y:S05]  /*62d0*/  BRA `(.L_x_131) ;  /* 0xfffffff800ac7947 */ /* 0x000fea000383ffff */
.L_x_120:
[----:B0-----:R0:W1:Y:S02]  /*62e0*/  SYNCS.PHASECHK.TRANS64.TRYWAIT P0, [R7+URZ], R2 ;  /* 0x00000002070075a7 */ /* 0x001064000800017f */
[----:B-1----:R-:W-:Y:S05]  /*62f0*/  @!P0 NANOSLEEP.SYNCS 0x989680 ;  /* 0x009896800000895d */ /* 0x002fea0003900000 */
[----:B------:R-:W1:Y:S02]  /*6300*/  @!P0 SYNCS.PHASECHK.TRANS64 P0, [R7+URZ], R2 ;  /* 0x00000002070085a7 */ /* 0x000e64000800007f */
[----:B-1----:R-:W-:Y:S05]  /*6310*/  @!P0 BRA `(.L_x_120) ;  /* 0xfffffffc00f08947 */ /* 0x002fea000383ffff */
[----:B------:R-:W-:Y:S05]  /*6320*/  BRA `(.L_x_132) ;  /* 0xfffffff800ec7947 */ /* 0x000fea000383ffff */
.L_x_121:
[----:B0-----:R0:W1:Y:S02]  /*6330*/  SYNCS.PHASECHK.TRANS64.TRYWAIT P0, [R9+URZ], R4 ;  /* 0x00000004090075a7 */ /* 0x001064000800017f */
[----:B-1----:R-:W-:Y:S05]  /*6340*/  @!P0 NANOSLEEP.SYNCS 0x989680 ;  /* 0x009896800000895d */ /* 0x002fea0003900000 */
[----:B------:R-:W1:Y:S02]  /*6350*/  @!P0 SYNCS.PHASECHK.TRANS64 P0, [R9+URZ], R4 ;  /* 0x00000004090085a7 */ /* 0x000e64000800007f */
[----:B-1----:R-:W-:Y:S05]  /*6360*/  @!P0 BRA `(.L_x_121) ;  /* 0xfffffffc00f08947 */ /* 0x002fea000383ffff */
[----:B------:R-:W-:Y:S05]  /*6370*/  BRA `(.L_x_133) ;  /* 0xfffffff800fc7947 */ /* 0x000fea000383ffff */
.L_x_122:
[----:B0-----:R0:W1:Y:S02]  /*6380*/  SYNCS.PHASECHK.TRANS64.TRYWAIT P0, [R6+URZ], R5 ;  /* 0x00000005060075a7 */ /* 0x001064000800017f */
[----:B-1----:R-:W-:Y:S05]  /*6390*/  @!P0 NANOSLEEP.SYNCS 0x989680 ;  /* 0x009896800000895d */ /* 0x002fea0003900000 */
[----:B------:R-:W1:Y:S02]  /*63a0*/  @!P0 SYNCS.PHASECHK.TRANS64 P0, [R6+URZ], R5 ;  /* 0x00000005060085a7 */ /* 0x000e64000800007f */
[----:B-1----:R-:W-:Y:S05]  /*63b0*/  @!P0 BRA `(.L_x_122) ;  /* 0xfffffffc00f08947 */ /* 0x002fea000383ffff */
[----:B------:R-:W-:Y:S05]  /*63c0*/  BRA `(.L_x_134) ;  /* 0xfffffffc000c7947 */ /* 0x000fea000383ffff */
.L_x_123:
[----:B-1----:R1:W2:Y:S02]  /*63d0*/  SYNCS.PHASECHK.TRANS64.TRYWAIT P0, [R9+URZ], R4 ;  /* 0x00000004090075a7 */ /* 0x0022a4000800017f */
[----:B--2---:R-:W-:Y:S05]  /*63e0*/  @!P0 NANOSLEEP.SYNCS 0x989680 ;  /* 0x009896800000895d */ /* 0x004fea0003900000 */
[----:B------:R-:W2:Y:S02]  /*63f0*/  @!P0 SYNCS.PHASECHK.TRANS64 P0, [R9+URZ], R4 ;  /* 0x00000004090085a7 */ /* 0x000ea4000800007f */
[----:B--2---:R-:W-:Y:S05]  /*6400*/  @!P0 BRA `(.L_x_123) ;  /* 0xfffffffc00f08947 */ /* 0x004fea000383ffff */
[----:B------:R-:W-:Y:S05]  /*6410*/  BRA `(.L_x_135) ;  /* 0xfffffffc00147947 */ /* 0x000fea000383ffff */
.L_x_136:
[----:B------:R-:W-:-:S00]  /*6420*/  BRA `(.L_x_136) ;  /* 0xfffffffc00fc7947 */ /* 0x000fc0000383ffff */
[----:B------:R-:W-:-:S00]  /*6430*/  NOP ;  /* 0x0000000000007918 */ /* 0x000fc00000000000 */
        /* <DEDUP_REMOVED lines=12> */
.L_x_137:


//--------------------- .nv.global.init           --------------------------
	.section	.nv.global.init,"aw",@progbits
.nv.global.init:
	.type		$str$22,@object
	.size		$str$22,($str$23 - $str$22)
$str$22:
        /*0000*/ 	.byte	0x6b, 0x5f, 0x74, 0x69, 0x6c, 0x65, 0x5f, 0x63, 0x6f, 0x75, 0x6e, 0x74, 0x20, 0x3e, 0x3d, 0x20
        /*0010*/ 	.byte	0x31, 0x00
	.type		$str$23,@object
	.size		$str$23,(__unnamed_1 - $str$23)
$str$23:
        /*0012*/ 	.byte	0x2f, 0x74, 0x6d, 0x70, 0x2f, 0x63, 0x75, 0x74, 0x6c, 0x61, 0x73, 0x73, 0x5f, 0x73, 0x77, 0x65
        /*0022*/ 	.byte	0x65, 0x70, 0x5f, 0x73, 0x72, 0x63, 0x2f, 0x69, 0x6e, 0x63, 0x6c, 0x75, 0x64, 0x65, 0x2f, 0x63
        /*0032*/ 	.byte	0x75, 0x74, 0x6c, 0x61, 0x73, 0x73, 0x2f, 0x67, 0x65, 0x6d, 0x6d, 0x2f, 0x63, 0x6f, 0x6c, 0x6c
        /*0042*/ 	.byte	0x65, 0x63, 0x74, 0x69, 0x76, 0x65, 0x2f, 0x73, 0x6d, 0x39, 0x30, 0x5f, 0x6d, 0x6d, 0x61, 0x5f
        /*0052*/ 	.byte	0x74, 0x6d, 0x61, 0x5f, 0x67, 0x6d, 0x6d, 0x61, 0x5f, 0x73, 0x73, 0x5f, 0x77, 0x61, 0x72, 0x70
        /*0062*/ 	.byte	0x73, 0x70, 0x65, 0x63, 0x69, 0x61, 0x6c, 0x69, 0x7a, 0x65, 0x64, 0x2e, 0x68, 0x70, 0x70, 0x00
	.type		__unnamed_1,@object
	.size		__unnamed_1,(.L_0 - __unnamed_1)
__unnamed_1:
        /*0072*/ 	.byte	0x76, 0x6f, 0x69, 0x64, 0x20, 0x63, 0x75, 0x74, 0x6c, 0x61, 0x73, 0x73, 0x3a, 0x3a, 0x67, 0x65
        /* <DEDUP_REMOVED lines=181> */
        /*0bd2*/ 	.byte	0x74, 0x69, 0x74, 0x79, 0x5d, 0x00
.L_0:


//--------------------- .nv.shared._ZN7cutlass13device_kernelINS_4gemm6kernel13GemmUniversalIN4cute5tupleIJiiiiEEENS1_10collective13CollectiveMmaINS1_34MainloopSm90TmaGmmaWarpSpecializedILi5ENS5_IJNS4_1CILi2EEESB_NSA_ILi1EEEEEENS1_35KernelTmaWarpSpecializedCooperativeEEENS5_IJNSA_ILi128EEENSA_ILi64EEESH_EEENS_10bfloat16_tENS5_IJlSC_lEEESJ_SK_NS4_8TiledMMAINS4_8MMA_AtomIJNS4_4SM904GMMA27MMA_64x64x16_F32BF16BF16_SSILNSO_5MajorE0ELSQ_0ELNSO_7ScaleInE1ELSR_1EEEEEENS4_6LayoutINS5_IJSB_SC_SC_EEENS5_IJSC_NSA_ILi0EEESW_EEEEENS5_IJNS4_10UnderscoreESZ_SZ_EEEEENS4_23SM90_TMA_LOAD_MULTICASTENS4_14ComposedLayoutINS4_7SwizzleILi3ELi4ELi3EEENS4_18smem_ptr_flag_bitsILi16EEENSU_INS5_IJNSA_ILi8EEESH_EEENS5_IJSH_SC_EEEEEEEvNS4_8identityES12_S1C_vS1D_EENS_8epilogue10collective6detail29Sm90TmaWarpSpecializedAdapterINS1G_15DefaultEpilogueISJ_SK_SK_NS1F_6thread17LinearCombinationISJ_Li1EffLNS1K_9ScaleType4KindE0ELNS_15FloatRoundStyleE2ESJ_EENS1_15EpilogueDefaultEEEEEvvEEEEvNT_6ParamsE --------------------------
	.section	.nv.shared._ZN7cutlass13device_kernelINS_4gemm6kernel13GemmUniversalIN4cute5tupleIJiiiiEEENS1_10collective13CollectiveMmaINS1_34MainloopSm90TmaGmmaWarpSpecializedILi5ENS5_IJNS4_1CILi2EEESB_NSA_ILi1EEEEEENS1_35KernelTmaWarpSpecializedCooperativeEEENS5_IJNSA_ILi128EEENSA_ILi64EEESH_EEENS_10bfloat16_tENS5_IJlSC_lEEESJ_SK_NS4_8TiledMMAINS4_8MMA_AtomIJNS4_4SM904GMMA27MMA_64x64x16_F32BF16BF16_SSILNSO_5MajorE0ELSQ_0ELNSO_7ScaleInE1ELSR_1EEEEEENS4_6LayoutINS5_IJSB_SC_SC_EEENS5_IJSC_NSA_ILi0EEESW_EEEEENS5_IJNS4_10UnderscoreESZ_SZ_EEEEENS4_23SM90_TMA_LOAD_MULTICASTENS4_14ComposedLayoutINS4_7SwizzleILi3ELi4ELi3EEENS4_18smem_ptr_flag_bitsILi16EEENSU_INS5_IJNSA_ILi8EEESH_EEENS5_IJSH_SC_EEEEEEEvNS4_8identityES12_S1C_vS1D_EENS_8epilogue10collective6detail29Sm90TmaWarpSpecializedAdapterINS1G_15DefaultEpilogueISJ_SK_SK_NS1F_6thread17LinearCombinationISJ_Li1EffLNS1K_9ScaleType4KindE0ELNS_15FloatRoundStyleE2ESJ_EENS1_15EpilogueDefaultEEEEEvvEEEEvNT_6ParamsE,"aw",@nobits
	.sectionflags	@""
	.align	16
	.zero		1024


//--------------------- .nv.shared.reserved.0     --------------------------
	.section	.nv.shared.reserved.0,"aw",@nobits
	.weak		__nv_reservedSMEM_offset_0_alias
	.size		__nv_reservedSMEM_offset_0_alias, 0, 0
	.other		__nv_reservedSMEM_offset_0_alias,@"STO_CUDA_RESERVED_SHARED STV_DEFAULT"
__nv_reservedSMEM_offset_0_alias:
	.zero		0


//--------------------- .nv.global                --------------------------
	.section	.nv.global,"aw",@nobits
.nv.global:
	.type		_ZN39_INTERNAL_ade3d439_4_k_cu_f7dacb27_39114cute1_E,@object
	.size		_ZN39_INTERNAL_ade3d439_4_k_cu_f7dacb27_39114cute1_E,(_ZN39_INTERNAL_ade3d439_4_k_cu_f7dacb27_39114cuda3std3__45__cpo6cbeginE - _ZN39_INTERNAL_ade3d439_4_k_cu_f7dacb27_39114cute1_E)
_ZN39_INTERNAL_ade3d439_4_k_cu_f7dacb27_39114cute1_E:
	.zero		1
	.type		_ZN39_INTERNAL_ade3d439_4_k_cu_f7dacb27_39114cuda3std3__45__cpo6cbeginE,@object
	.size		_ZN39_INTERNAL_ade3d439_4_k_cu_f7dacb27_39114cuda3std3__45__cpo6cbeginE,(_ZN39_INTERNAL_ade3d439_4_k_cu_f7dacb27_39114cuda3std3__48in_placeE - _ZN39_INTERNAL_ade3d439_4_k_cu_f7dacb27_39114cuda3std3__45__cpo6cbeginE)
_ZN39_INTERNAL_ade3d439_4_k_cu_f7dacb27_39114cuda3std3__45__cpo6cbeginE:
	.zero		1
	.type		_ZN39_INTERNAL_ade3d439_4_k_cu_f7dacb27_39114cuda3std3__48in_placeE,@object
	.size		_ZN39_INTERNAL_ade3d439_4_k_cu_f7dacb27_39114cuda3std3__48in_placeE,(_ZN39_INTERNAL_ade3d439_4_k_cu_f7dacb27_39114cuda3std6ranges3__45__cpo9iter_moveE - _ZN39_INTERNAL_ade3d439_4_k_cu_f7dacb27_39114cuda3std3__48in_placeE)
_ZN39_INTERNAL_ade3d439_4_k_cu_f7dacb27_39114cuda3std3__48in_placeE:
	.zero		1
	.type		_ZN39_INTERNAL_ade3d439_4_k_cu_f7dacb27_39114cuda3std6ranges3__45__cpo9iter_moveE,@object
	.size		_ZN39_INTERNAL_ade3d439_4_k_cu_f7dacb27_39114cuda3std6ranges3__45__cpo9iter_moveE,(_ZN39_INTERNAL_ade3d439_4_k_cu_f7dacb27_39114cuda3std3__45__cpo5beginE - _ZN39_INTERNAL_ade3d439_4_k_cu_f7dacb27_39114cuda3std6ranges3__45__cpo9iter_moveE)
_ZN39_INTERNAL_ade3d439_4_k_cu_f7dacb27_39114cuda3std6ranges3__45__cpo9iter_moveE:
	.zero		1
	.type		_ZN39_INTERNAL_ade3d439_4_k_cu_f7dacb27_39114cuda3std3__45__cpo5beginE,@object
	.size		_ZN39_INTERNAL_ade3d439_4_k_cu_f7dacb27_39114cuda3std3__45__cpo5beginE,(_ZN39_INTERNAL_ade3d439_4_k_cu_f7dacb27_39114cuda3std3__441_GLOBAL__N__ade3d439_4_k_cu_f7dacb27_39116ignoreE - _ZN39_INTERNAL_ade3d439_4_k_cu_f7dacb27_39114cuda3std3__45__cpo5beginE)
_ZN39_INTERNAL_ade3d439_4_k_cu_f7dacb27_39114cuda3std3__45__cpo5beginE:
	.zero		1
	.type		_ZN39_INTERNAL_ade3d439_4_k_cu_f7dacb27_39114cuda3std3__441_GLOBAL__N__ade3d439_4_k_cu_f7dacb27_39116ignoreE,@object
	.size		_ZN39_INTERNAL_ade3d439_4_k_cu_f7dacb27_39114cuda3std3__441_GLOBAL__N__ade3d439_4_k_cu_f7dacb27_39116ignoreE,(_ZN39_INTERNAL_ade3d439_4_k_cu_f7dacb27_39114cute7productE - _ZN39_INTERNAL_ade3d439_4_k_cu_f7dacb27_39114cuda3std3__441_GLOBAL__N__ade3d439_4_k_cu_f7dacb27_39116ignoreE)
_ZN39_INTERNAL_ade3d439_4_k_cu_f7dacb27_39114cuda3std3__441_GLOBAL__N__ade3d439_4_k_cu_f7dacb27_39116ignoreE:
	.zero		1
	.type		_ZN39_INTERNAL_ade3d439_4_k_cu_f7dacb27_39114cute7productE,@object
	.size		_ZN39_INTERNAL_ade3d439_4_k_cu_f7dacb27_39114cute7productE,(_ZN39_INTERNAL_ade3d439_4_k_cu_f7dacb27_39114cuda3std3__45__cpo3endE - _ZN39_INTERNAL_ade3d439_4_k_cu_f7dacb27_39114cute7productE)
_ZN39_INTERNAL_ade3d439_4_k_cu_f7dacb27_39114cute7productE:
	.zero		1
	.type		_ZN39_INTERNAL_ade3d439_4_k_cu_f7dacb27_39114cuda3std3__45__cpo3endE,@object
	.size		_ZN39_INTERNAL_ade3d439_4_k_cu_f7dacb27_39114cuda3std3__45__cpo3endE,(_ZN39_INTERNAL_ade3d439_4_k_cu_f7dacb27_39114cuda3std3__419piecewise_constructE - _ZN39_INTERNAL_ade3d439_4_k_cu_f7dacb27_39114cuda3std3__45__cpo3endE)
_ZN39_INTERNAL_ade3d439_4_k_cu_f7dacb27_39114cuda3std3__45__cpo3endE:
	.zero		1
	.type		_ZN39_INTERNAL_ade3d439_4_k_cu_f7dacb27_39114cuda3std3__419piecewise_constructE,@object
	.size		_ZN39_INTERNAL_ade3d439_4_k_cu_f7dacb27_39114cuda3std3__419piecewise_constructE,(_ZN39_INTERNAL_ade3d439_4_k_cu_f7dacb27_39114cuda3std3__45__cpo4cendE - _ZN39_INTERNAL_ade3d439_4_k_cu_f7dacb27_39114cuda3std3__419piecewise_constructE)
_ZN39_INTERNAL_ade3d439_4_k_cu_f7dacb27_39114cuda3std3__419piecewise_constructE:
	.zero		1
	.type		_ZN39_INTERNAL_ade3d439_4_k_cu_f7dacb27_39114cuda3std3__45__cpo4cendE,@object
	.size		_ZN39_INTERNAL_ade3d439_4_k_cu_f7dacb27_39114cuda3std3__45__cpo4cendE,(_ZN39_INTERNAL_ade3d439_4_k_cu_f7dacb27_39114cuda3std6ranges3__45__cpo4swapE - _ZN39_INTERNAL_ade3d439_4_k_cu_f7dacb27_39114cuda3std3__45__cpo4cendE)
_ZN39_INTERNAL_ade3d439_4_k_cu_f7dacb27_39114cuda3std3__45__cpo4cendE:
	.zero		1
	.type		_ZN39_INTERNAL_ade3d439_4_k_cu_f7dacb27_39114cuda3std6ranges3__45__cpo4swapE,@object
	.size		_ZN39_INTERNAL_ade3d439_4_k_cu_f7dacb27_39114cuda3std6ranges3__45__cpo4swapE,(.L_8 - _ZN39_INTERNAL_ade3d439_4_k_cu_f7dacb27_39114cuda3std6ranges3__45__cpo4swapE)
_ZN39_INTERNAL_ade3d439_4_k_cu_f7dacb27_39114cuda3std6ranges3__45__cpo4swapE:
	.zero		1
.L_8:


//--------------------- .nv.constant0._ZN7cutlass13device_kernelINS_4gemm6kernel13GemmUniversalIN4cute5tupleIJiiiiEEENS1_10collective13CollectiveMmaINS1_34MainloopSm90TmaGmmaWarpSpecializedILi5ENS5_IJNS4_1CILi2EEESB_NSA_ILi1EEEEEENS1_35KernelTmaWarpSpecializedCooperativeEEENS5_IJNSA_ILi128EEENSA_ILi64EEESH_EEENS_10bfloat16_tENS5_IJlSC_lEEESJ_SK_NS4_8TiledMMAINS4_8MMA_AtomIJNS4_4SM904GMMA27MMA_64x64x16_F32BF16BF16_SSILNSO_5MajorE0ELSQ_0ELNSO_7ScaleInE1ELSR_1EEEEEENS4_6LayoutINS5_IJSB_SC_SC_EEENS5_IJSC_NSA_ILi0EEESW_EEEEENS5_IJNS4_10UnderscoreESZ_SZ_EEEEENS4_23SM90_TMA_LOAD_MULTICASTENS4_14ComposedLayoutINS4_7SwizzleILi3ELi4ELi3EEENS4_18smem_ptr_flag_bitsILi16EEENSU_INS5_IJNSA_ILi8EEESH_EEENS5_IJSH_SC_EEEEEEEvNS4_8identityES12_S1C_vS1D_EENS_8epilogue10collective6detail29Sm90TmaWarpSpecializedAdapterINS1G_15DefaultEpilogueISJ_SK_SK_NS1F_6thread17LinearCombinationISJ_Li1EffLNS1K_9ScaleType4KindE0ELNS_15FloatRoundStyleE2ESJ_EENS1_15EpilogueDefaultEEEEEvvEEEEvNT_6ParamsE --------------------------
	.section	.nv.constant0._ZN7cutlass13device_kernelINS_4gemm6kernel13GemmUniversalIN4cute5tupleIJiiiiEEENS1_10collective13CollectiveMmaINS1_34MainloopSm90TmaGmmaWarpSpecializedILi5ENS5_IJNS4_1CILi2EEESB_NSA_ILi1EEEEEENS1_35KernelTmaWarpSpecializedCooperativeEEENS5_IJNSA_ILi128EEENSA_ILi64EEESH_EEENS_10bfloat16_tENS5_IJlSC_lEEESJ_SK_NS4_8TiledMMAINS4_8MMA_AtomIJNS4_4SM904GMMA27MMA_64x64x16_F32BF16BF16_SSILNSO_5MajorE0ELSQ_0ELNSO_7ScaleInE1ELSR_1EEEEEENS4_6LayoutINS5_IJSB_SC_SC_EEENS5_IJSC_NSA_ILi0EEESW_EEEEENS5_IJNS4_10UnderscoreESZ_SZ_EEEEENS4_23SM90_TMA_LOAD_MULTICASTENS4_14ComposedLayoutINS4_7SwizzleILi3ELi4ELi3EEENS4_18smem_ptr_flag_bitsILi16EEENSU_INS5_IJNSA_ILi8EEESH_EEENS5_IJSH_SC_EEEEEEEvNS4_8identityES12_S1C_vS1D_EENS_8epilogue10collective6detail29Sm90TmaWarpSpecializedAdapterINS1G_15DefaultEpilogueISJ_SK_SK_NS1F_6thread17LinearCombinationISJ_Li1EffLNS1K_9ScaleType4KindE0ELNS_15FloatRoundStyleE2ESJ_EENS1_15EpilogueDefaultEEEEEvvEEEEvNT_6ParamsE,"a",@progbits
	.sectionflags	@""
	.align	4
.nv.constant0._ZN7cutlass13device_kernelINS_4gemm6kernel13GemmUniversalIN4cute5tupleIJiiiiEEENS1_10collective13CollectiveMmaINS1_34MainloopSm90TmaGmmaWarpSpecializedILi5ENS5_IJNS4_1CILi2EEESB_NSA_ILi1EEEEEENS1_35KernelTmaWarpSpecializedCooperativeEEENS5_IJNSA_ILi128EEENSA_ILi64EEESH_EEENS_10bfloat16_tENS5_IJlSC_lEEESJ_SK_NS4_8TiledMMAINS4_8MMA_AtomIJNS4_4SM904GMMA27MMA_64x64x16_F32BF16BF16_SSILNSO_5MajorE0ELSQ_0ELNSO_7ScaleInE1ELSR_1EEEEEENS4_6LayoutINS5_IJSB_SC_SC_EEENS5_IJSC_NSA_ILi0EEESW_EEEEENS5_IJNS4_10UnderscoreESZ_SZ_EEEEENS4_23SM90_TMA_LOAD_MULTICASTENS4_14ComposedLayoutINS4_7SwizzleILi3ELi4ELi3EEENS4_18smem_ptr_flag_bitsILi16EEENSU_INS5_IJNSA_ILi8EEESH_EEENS5_IJSH_SC_EEEEEEEvNS4_8identityES12_S1C_vS1D_EENS_8epilogue10collective6detail29Sm90TmaWarpSpecializedAdapterINS1G_15DefaultEpilogueISJ_SK_SK_NS1F_6thread17LinearCombinationISJ_Li1EffLNS1K_9ScaleType4KindE0ELNS_15FloatRoundStyleE2ESJ_EENS1_15EpilogueDefaultEEEEEvvEEEEvNT_6ParamsE:
	.zero		1664


//--------------------- SYMBOLS --------------------------

	.type		.nv.reservedSmem.offset0,@object
	.size		.nv.reservedSmem.offset0,0x4
	.type		__assertfail,@function
